	.target	sm_100a

	.elftype	@"ET_EXEC"


//--------------------- .note.nv.tkinfo           --------------------------
	.section	.note.nv.tkinfo,"",@"SHT_NOTE"
	.sectionflags	@"SHF_NOTE_NV_TKINFO"
	.tkinfo
        /*0018*/ 	.word	0x00000002
        /*0030*/ 	.string	""
        /*0030*/ 	.string	"ptxas"
        /*0030*/ 	.string	"Cuda compilation tools, release 13.0, V13.0.88"
        /*0030*/ 	.string	"Build cuda_13.0.r13.0/compiler.36424714_0"
        /*0030*/ 	.string	"-arch sm_100a -m 64 "



//--------------------- .note.nv.cuinfo           --------------------------
	.section	.note.nv.cuinfo,"",@"SHT_NOTE"
	.sectionflags	@"SHF_NOTE_NV_CUINFO"
        /*0018*/ 	.short	0x0002
        /*001a*/ 	.short	0x0064
        /*001c*/ 	.short	0x0082
	.zero		2


//--------------------- .nv.info                  --------------------------
	.section	.nv.info,"",@"SHT_CUDA_INFO"
	.align	4


	//----- nvinfo : EIATTR_REGCOUNT
	.align		4
        /*0000*/ 	.byte	0x04, 0x2f
        /*0002*/ 	.short	(.L_19 - .L_18)
	.align		4
.L_18:
        /*0004*/ 	.word	index@(_ZN7cutlass13device_kernelINS_4gemm6kernel13GemmUniversalIN4cute5tupleIJiiiiEEENS1_10collective13CollectiveMmaINS1_35MainloopSm100TmaUmmaWarpSpecializedILi4ELi2ELi4ENS5_IJNS4_1CILi1EEESB_SB_EEEEENS5_IJNSA_ILi128EEENSA_ILi64EEESF_EEEfNS5_IJlSB_lEEEfSH_NS4_8TiledMMAINS4_8MMA_AtomIJNS4_17SM100_MMA_TF32_SSINS_10tfloat32_tESL_fLi128ELi64ELNS4_4UMMA5MajorE0ELSN_0ELNSM_7ScaleInE0ELSO_0EEEEEENS4_6LayoutISC_NS5_IJNSA_ILi0EEESS_SS_EEEEENS5_IJNS4_10UnderscoreESV_SV_EEEEENS4_13SM90_TMA_LOADENS4_14ComposedLayoutINS4_7SwizzleILi3ELi4ELi3EEENS4_18smem_ptr_flag_bitsILi32EEENSR_INS5_IJNSA_ILi8EEENSA_ILi32EEEEEENS5_IJS15_SB_EEEEEEEvNS4_8identityESY_S19_vS1A_EENS_8epilogue10collective18CollectiveEpilogueINS1C_23Sm100TmaWarpSpecializedILi4ELi2ELi16ELb1ELb0EEEJSG_NS5_IJNSR_ISE_SB_EENSR_INSA_ILi16EEESB_EEEEEfSH_fSH_NS1C_6fusion15FusionCallbacksIS1G_NS1L_17LinearCombinationIffffLNS_15FloatRoundStyleE2EEESG_S1K_JEEENS4_5SM1004TMEM4LOAD26SM100_TMEM_LOAD_32dp32b16xESY_NSZ_INS10_ILi2ELi4ELi3EEES13_NSR_INS5_IJS14_S1I_EEENS5_IJS1I_SB_EEEEEEENS4_39AutoVectorizingCopyWithAssumedAlignmentILi128EEENS4_14SM90_TMA_STOREES1Z_S21_S21_EEEvvEEEEvNT_6ParamsE)
        /*0008*/ 	.word	0x0000005a


	//----- nvinfo : EIATTR_FRAME_SIZE
	.align		4
.L_19:
        /*000c*/ 	.byte	0x04, 0x11
        /*000e*/ 	.short	(.L_21 - .L_20)
	.align		4
.L_20:
        /*0010*/ 	.word	index@($__internal_2_$__cuda_sm10x_tcgen05_guardrail_trap_unallocated_columns_being_dealloced)
        /*0014*/ 	.word	0x00000000


	//----- nvinfo : EIATTR_FRAME_SIZE
	.align		4
.L_21:
        /*0018*/ 	.byte	0x04, 0x11
        /*001a*/ 	.short	(.L_23 - .L_22)
	.align		4
.L_22:
        /*001c*/ 	.word	index@($__internal_1_$__cuda_sm10x_tcgen05_guardrail_trap_phase_invalid_during_alloc)
        /*0020*/ 	.word	0x00000000


	//----- nvinfo : EIATTR_FRAME_SIZE
	.align		4
.L_23:
        /*0024*/ 	.byte	0x04, 0x11
        /*0026*/ 	.short	(.L_25 - .L_24)
	.align		4
.L_24:
        /*0028*/ 	.word	index@($__internal_0_$__cuda_sm10x_tcgen05_guardrail_trap_col_being_dealloced_not_returned_by_alloc)
        /*002c*/ 	.word	0x00000000


	//----- nvinfo : EIATTR_FRAME_SIZE
	.align		4
.L_25:
        /*0030*/ 	.byte	0x04, 0x11
        /*0032*/ 	.short	(.L_27 - .L_26)
	.align		4
.L_26:
        /*0034*/ 	.word	index@(_ZN7cutlass13device_kernelINS_4gemm6kernel13GemmUniversalIN4cute5tupleIJiiiiEEENS1_10collective13CollectiveMmaINS1_35MainloopSm100TmaUmmaWarpSpecializedILi4ELi2ELi4ENS5_IJNS4_1CILi1EEESB_SB_EEEEENS5_IJNSA_ILi128EEENSA_ILi64EEESF_EEEfNS5_IJlSB_lEEEfSH_NS4_8TiledMMAINS4_8MMA_AtomIJNS4_17SM100_MMA_TF32_SSINS_10tfloat32_tESL_fLi128ELi64ELNS4_4UMMA5MajorE0ELSN_0ELNSM_7ScaleInE0ELSO_0EEEEEENS4_6LayoutISC_NS5_IJNSA_ILi0EEESS_SS_EEEEENS5_IJNS4_10UnderscoreESV_SV_EEEEENS4_13SM90_TMA_LOADENS4_14ComposedLayoutINS4_7SwizzleILi3ELi4ELi3EEENS4_18smem_ptr_flag_bitsILi32EEENSR_INS5_IJNSA_ILi8EEENSA_ILi32EEEEEENS5_IJS15_SB_EEEEEEEvNS4_8identityESY_S19_vS1A_EENS_8epilogue10collective18CollectiveEpilogueINS1C_23Sm100TmaWarpSpecializedILi4ELi2ELi16ELb1ELb0EEEJSG_NS5_IJNSR_ISE_SB_EENSR_INSA_ILi16EEESB_EEEEEfSH_fSH_NS1C_6fusion15FusionCallbacksIS1G_NS1L_17LinearCombinationIffffLNS_15FloatRoundStyleE2EEESG_S1K_JEEENS4_5SM1004TMEM4LOAD26SM100_TMEM_LOAD_32dp32b16xESY_NSZ_INS10_ILi2ELi4ELi3EEES13_NSR_INS5_IJS14_S1I_EEENS5_IJS1I_SB_EEEEEEENS4_39AutoVectorizingCopyWithAssumedAlignmentILi128EEENS4_14SM90_TMA_STOREES1Z_S21_S21_EEEvvEEEEvNT_6ParamsE)
        /*0038*/ 	.word	0x00000000


	//----- nvinfo : EIATTR_MIN_STACK_SIZE
	.align		4
.L_27:
        /*003c*/ 	.byte	0x04, 0x12
        /*003e*/ 	.short	(.L_29 - .L_28)
	.align		4
.L_28:
        /*0040*/ 	.word	index@(_ZN7cutlass13device_kernelINS_4gemm6kernel13GemmUniversalIN4cute5tupleIJiiiiEEENS1_10collective13CollectiveMmaINS1_35MainloopSm100TmaUmmaWarpSpecializedILi4ELi2ELi4ENS5_IJNS4_1CILi1EEESB_SB_EEEEENS5_IJNSA_ILi128EEENSA_ILi64EEESF_EEEfNS5_IJlSB_lEEEfSH_NS4_8TiledMMAINS4_8MMA_AtomIJNS4_17SM100_MMA_TF32_SSINS_10tfloat32_tESL_fLi128ELi64ELNS4_4UMMA5MajorE0ELSN_0ELNSM_7ScaleInE0ELSO_0EEEEEENS4_6LayoutISC_NS5_IJNSA_ILi0EEESS_SS_EEEEENS5_IJNS4_10UnderscoreESV_SV_EEEEENS4_13SM90_TMA_LOADENS4_14ComposedLayoutINS4_7SwizzleILi3ELi4ELi3EEENS4_18smem_ptr_flag_bitsILi32EEENSR_INS5_IJNSA_ILi8EEENSA_ILi32EEEEEENS5_IJS15_SB_EEEEEEEvNS4_8identityESY_S19_vS1A_EENS_8epilogue10collective18CollectiveEpilogueINS1C_23Sm100TmaWarpSpecializedILi4ELi2ELi16ELb1ELb0EEEJSG_NS5_IJNSR_ISE_SB_EENSR_INSA_ILi16EEESB_EEEEEfSH_fSH_NS1C_6fusion15FusionCallbacksIS1G_NS1L_17LinearCombinationIffffLNS_15FloatRoundStyleE2EEESG_S1K_JEEENS4_5SM1004TMEM4LOAD26SM100_TMEM_LOAD_32dp32b16xESY_NSZ_INS10_ILi2ELi4ELi3EEES13_NSR_INS5_IJS14_S1I_EEENS5_IJS1I_SB_EEEEEEENS4_39AutoVectorizingCopyWithAssumedAlignmentILi128EEENS4_14SM90_TMA_STOREES1Z_S21_S21_EEEvvEEEEvNT_6ParamsE)
        /*0044*/ 	.word	0x00000000
.L_29:


//--------------------- .nv.compat                --------------------------
	.section	.nv.compat,"",@"SHT_CUDA_COMPAT_INFO"
	.align	4
        /*0000*/ 	.byte	0x02, 0x09, 0x01, 0x00, 0x02, 0x02, 0x02, 0x00, 0x02, 0x05, 0x05, 0x00, 0x03, 0x07, 0x01, 0x01
        /*0010*/ 	.byte	0x02, 0x03, 0x01, 0x00, 0x02, 0x06, 0x01, 0x00, 0x04, 0x0b, 0x08, 0x00, 0x09, 0x00, 0x00, 0x00
        /*0020*/ 	.byte	0x00, 0x00, 0x00, 0x00


//--------------------- .nv.info._ZN7cutlass13device_kernelINS_4gemm6kernel13GemmUniversalIN4cute5tupleIJiiiiEEENS1_10collective13CollectiveMmaINS1_35MainloopSm100TmaUmmaWarpSpecializedILi4ELi2ELi4ENS5_IJNS4_1CILi1EEESB_SB_EEEEENS5_IJNSA_ILi128EEENSA_ILi64EEESF_EEEfNS5_IJlSB_lEEEfSH_NS4_8TiledMMAINS4_8MMA_AtomIJNS4_17SM100_MMA_TF32_SSINS_10tfloat32_tESL_fLi128ELi64ELNS4_4UMMA5MajorE0ELSN_0ELNSM_7ScaleInE0ELSO_0EEEEEENS4_6LayoutISC_NS5_IJNSA_ILi0EEESS_SS_EEEEENS5_IJNS4_10UnderscoreESV_SV_EEEEENS4_13SM90_TMA_LOADENS4_14ComposedLayoutINS4_7SwizzleILi3ELi4ELi3EEENS4_18smem_ptr_flag_bitsILi32EEENSR_INS5_IJNSA_ILi8EEENSA_ILi32EEEEEENS5_IJS15_SB_EEEEEEEvNS4_8identityESY_S19_vS1A_EENS_8epilogue10collective18CollectiveEpilogueINS1C_23Sm100TmaWarpSpecializedILi4ELi2ELi16ELb1ELb0EEEJSG_NS5_IJNSR_ISE_SB_EENSR_INSA_ILi16EEESB_EEEEEfSH_fSH_NS1C_6fusion15FusionCallbacksIS1G_NS1L_17LinearCombinationIffffLNS_15FloatRoundStyleE2EEESG_S1K_JEEENS4_5SM1004TMEM4LOAD26SM100_TMEM_LOAD_32dp32b16xESY_NSZ_INS10_ILi2ELi4ELi3EEES13_NSR_INS5_IJS14_S1I_EEENS5_IJS1I_SB_EEEEEEENS4_39AutoVectorizingCopyWithAssumedAlignmentILi128EEENS4_14SM90_TMA_STOREES1Z_S21_S21_EEEvvEEEEvNT_6ParamsE --------------------------
	.section	.nv.info._ZN7cutlass13device_kernelINS_4gemm6kernel13GemmUniversalIN4cute5tupleIJiiiiEEENS1_10collective13CollectiveMmaINS1_35MainloopSm100TmaUmmaWarpSpecializedILi4ELi2ELi4ENS5_IJNS4_1CILi1EEESB_SB_EEEEENS5_IJNSA_ILi128EEENSA_ILi64EEESF_EEEfNS5_IJlSB_lEEEfSH_NS4_8TiledMMAINS4_8MMA_AtomIJNS4_17SM100_MMA_TF32_SSINS_10tfloat32_tESL_fLi128ELi64ELNS4_4UMMA5MajorE0ELSN_0ELNSM_7ScaleInE0ELSO_0EEEEEENS4_6LayoutISC_NS5_IJNSA_ILi0EEESS_SS_EEEEENS5_IJNS4_10UnderscoreESV_SV_EEEEENS4_13SM90_TMA_LOADENS4_14ComposedLayoutINS4_7SwizzleILi3ELi4ELi3EEENS4_18smem_ptr_flag_bitsILi32EEENSR_INS5_IJNSA_ILi8EEENSA_ILi32EEEEEENS5_IJS15_SB_EEEEEEEvNS4_8identityESY_S19_vS1A_EENS_8epilogue10collective18CollectiveEpilogueINS1C_23Sm100TmaWarpSpecializedILi4ELi2ELi16ELb1ELb0EEEJSG_NS5_IJNSR_ISE_SB_EENSR_INSA_ILi16EEESB_EEEEEfSH_fSH_NS1C_6fusion15FusionCallbacksIS1G_NS1L_17LinearCombinationIffffLNS_15FloatRoundStyleE2EEESG_S1K_JEEENS4_5SM1004TMEM4LOAD26SM100_TMEM_LOAD_32dp32b16xESY_NSZ_INS10_ILi2ELi4ELi3EEES13_NSR_INS5_IJS14_S1I_EEENS5_IJS1I_SB_EEEEEEENS4_39AutoVectorizingCopyWithAssumedAlignmentILi128EEENS4_14SM90_TMA_STOREES1Z_S21_S21_EEEvvEEEEvNT_6ParamsE,"",@"SHT_CUDA_INFO"
	.sectionflags	@""
	.align	4


	//----- nvinfo : EIATTR_CUDA_API_VERSION
	.align		4
        /*0000*/ 	.byte	0x04, 0x37
        /*0002*/ 	.short	(.L_31 - .L_30)
.L_30:
        /*0004*/ 	.word	0x00000082


	//----- nvinfo : EIATTR_KPARAM_INFO
	.align		4
.L_31:
        /*0008*/ 	.byte	0x04, 0x17
        /*000a*/ 	.short	(.L_33 - .L_32)
.L_32:
        /*000c*/ 	.word	0x00000000
        /*0010*/ 	.short	0x0000
        /*0012*/ 	.short	0x0000
        /*0014*/ 	.byte	0x00, 0xf0, 0x01, 0x20


	//----- nvinfo : EIATTR_AT_ENTRY_FRAGMENTS
	.align		4
.L_33:
        /*0018*/ 	.byte	0x04, 0x4f
        /*001a*/ 	.short	(.L_35 - .L_34)


	//   ....[0]....
.L_34:
        /*001c*/ 	.word	0x00000006


	//----- nvinfo : EIATTR_RESERVED_SMEM_USED
	.align		4
.L_35:
        /*0020*/ 	.byte	0x01, 0x41
	.zero		2


	//----- nvinfo : EIATTR_SPARSE_MMA_MASK
	.align		4
        /*0024*/ 	.byte	0x03, 0x50
        /*0026*/ 	.short	0x0000


	//----- nvinfo : EIATTR_TCGEN05_1CTA_USED
	.align		4
        /*0028*/ 	.byte	0x01, 0x51
	.zero		2


	//----- nvinfo : EIATTR_MAXREG_COUNT
	.align		4
        /*002c*/ 	.byte	0x03, 0x1b
        /*002e*/ 	.short	0x00ff


	//----- nvinfo : EIATTR_NUM_BARRIERS
	.align		4
        /*0030*/ 	.byte	0x02, 0x4c
        /*0032*/ 	.byte	0x07
	.zero		1


	//----- nvinfo : EIATTR_EXTERNS
	.align		4
        /*0034*/ 	.byte	0x04, 0x0f
        /*0036*/ 	.short	(.L_37 - .L_36)


	//   ....[0]....
	.align		4
.L_36:
        /*0038*/ 	.word	index@(__assertfail)


	//----- nvinfo : EIATTR_MERCURY_ISA_VERSION
	.align		4
.L_37:
        /*003c*/ 	.byte	0x03, 0x5f
        /*003e*/ 	.short	0x0101


	//----- nvinfo : EIATTR_INT_WARP_WIDE_INSTR_OFFSETS
	.align		4
        /*0040*/ 	.byte	0x04, 0x31
        /*0042*/ 	.short	(.L_39 - .L_38)


	//   ....[0]....
.L_38:
        /*0044*/ 	.word	0x00001f40


	//   ....[1]....
        /*0048*/ 	.word	0x00003b40


	//   ....[2]....
        /*004c*/ 	.word	0x00003b70


	//   ....[3]....
        /*0050*/ 	.word	0x00003bc0


	//   ....[4]....
        /*0054*/ 	.word	0x000044d0


	//   ....[5]....
        /*0058*/ 	.word	0x00004530


	//   ....[6]....
        /*005c*/ 	.word	0x00004610


	//   ....[7]....
        /*0060*/ 	.word	0x00004680


	//   ....[8]....
        /*0064*/ 	.word	0x00004790


	//   ....[9]....
        /*0068*/ 	.word	0x00004820


	//   ....[10]....
        /*006c*/ 	.word	0x000049f0


	//   ....[11]....
        /*0070*/ 	.word	0x00004b50


	//----- nvinfo : EIATTR_COOP_GROUP_MASK_REGIDS
	.align		4
.L_39:
        /*0074*/ 	.byte	0x04, 0x29
        /*0076*/ 	.short	(.L_41 - .L_40)


	//   ....[0]....
.L_40:
        /*0078*/ 	.word	0xffffffff


	//   ....[1]....
        /*007c*/ 	.word	0xffffffff


	//   ....[2]....
        /*0080*/ 	.word	0xffffffff


	//   ....[3]....
        /*0084*/ 	.word	0xffffffff


	//   ....[4]....
        /*0088*/ 	.word	0xffffffff


	//   ....[5]....
        /*008c*/ 	.word	0xffffffff


	//   ....[6]....
        /*0090*/ 	.word	0xffffffff


	//   ....[7]....
        /*0094*/ 	.word	0xffffffff


	//   ....[8]....
        /*0098*/ 	.word	0xffffffff


	//   ....[9]....
        /*009c*/ 	.word	0xffffffff


	//   ....[10]....
        /*00a0*/ 	.word	0xffffffff


	//   ....[11]....
        /*00a4*/ 	.word	0xffffffff


	//   ....[12]....
        /*00a8*/ 	.word	0xffffffff


	//----- nvinfo : EIATTR_COOP_GROUP_INSTR_OFFSETS
	.align		4
.L_41:
        /*00ac*/ 	.byte	0x04, 0x28
        /*00ae*/ 	.short	(.L_43 - .L_42)


	//   ....[0]....
.L_42:
        /*00b0*/ 	.word	0x00000090


	//   ....[1]....
        /*00b4*/ 	.word	0x000004d0


	//   ....[2]....
        /*00b8*/ 	.word	0x00000640


	//   ....[3]....
        /*00bc*/ 	.word	0x000007e0


	//   ....[4]....
        /*00c0*/ 	.word	0x000008e0


	//   ....[5]....
        /*00c4*/ 	.word	0x00000a50


	//   ....[6]....
        /*00c8*/ 	.word	0x00000bf0


	//   ....[7]....
        /*00cc*/ 	.word	0x00001e20


	//   ....[8]....
        /*00d0*/ 	.word	0x00002c00


	//   ....[9]....
        /*00d4*/ 	.word	0x00002e10


	//   ....[10]....
        /*00d8*/ 	.word	0x00002e40


	//   ....[11]....
        /*00dc*/ 	.word	0x00003a30


	//   ....[12]....
        /*00e0*/ 	.word	0x00003c60


	//----- nvinfo : EIATTR_VRC_CTA_INIT_COUNT
	.align		4
.L_43:
        /*00e4*/ 	.byte	0x02, 0x4a
        /*00e6*/ 	.byte	0x80
	.zero		1


	//----- nvinfo : EIATTR_SYSCALL_OFFSETS
	.align		4
        /*00e8*/ 	.byte	0x04, 0x46
        /*00ea*/ 	.short	(.L_45 - .L_44)


	//   ....[0]....
.L_44:
        /*00ec*/ 	.word	0x000055d0


	//   ....[1]....
        /*00f0*/ 	.word	0x000056c0


	//   ....[2]....
        /*00f4*/ 	.word	0x00005e30


	//   ....[3]....
        /*00f8*/ 	.word	0x000065b0


	//   ....[4]....
        /*00fc*/ 	.word	0x00006d00


	//   ....[5]....
        /*0100*/ 	.word	0x00007450


	//----- nvinfo : EIATTR_MBARRIER_INSTR_OFFSETS
	.align		4
.L_45:
        /*0104*/ 	.byte	0x04, 0x39
        /*0106*/ 	.short	(.L_47 - .L_46)


	//   ....[0]....
.L_46:
        /*0108*/ 	.word	0x000005b0
        /*010c*/ 	.word	0x000000ff
        /*0110*/ 	.word	0x00000000
        /*0114*/ 	.short	0x0100
        /*0116*/ 	.byte	0x05
	.zero		1


	//   ....[1]....
        /*0118*/ 	.word	0x000005c0
        /*011c*/ 	.word	0x000000ff
        /*0120*/ 	.word	0x00000020
        /*0124*/ 	.short	0x0100
        /*0126*/ 	.byte	0x05
	.zero		1


	//   ....[2]....
        /*0128*/ 	.word	0x000005d0
        /*012c*/ 	.word	0x000000ff
        /*0130*/ 	.word	0x00000008
        /*0134*/ 	.short	0x0100
        /*0136*/ 	.byte	0x05
	.zero		1


	//   ....[3]....
        /*0138*/ 	.word	0x000005e0
        /*013c*/ 	.word	0x000000ff
        /*0140*/ 	.word	0x00000028
        /*0144*/ 	.short	0x0100
        /*0146*/ 	.byte	0x05
	.zero		1


	//   ....[4]....
        /*0148*/ 	.word	0x000005f0
        /*014c*/ 	.word	0x000000ff
        /*0150*/ 	.word	0x00000010
        /*0154*/ 	.short	0x0100
        /*0156*/ 	.byte	0x05
	.zero		1


	//   ....[5]....
        /*0158*/ 	.word	0x00000600
        /*015c*/ 	.word	0x000000ff
        /*0160*/ 	.word	0x00000030
        /*0164*/ 	.short	0x0100
        /*0166*/ 	.byte	0x05
	.zero		1


	//   ....[6]....
        /*0168*/ 	.word	0x00000610
        /*016c*/ 	.word	0x000000ff
        /*0170*/ 	.word	0x00000018
        /*0174*/ 	.short	0x0100
        /*0176*/ 	.byte	0x05
	.zero		1


	//   ....[7]....
        /*0178*/ 	.word	0x00000620
        /*017c*/ 	.word	0x000000ff
        /*0180*/ 	.word	0x00000038
        /*0184*/ 	.short	0x0100
        /*0186*/ 	.byte	0x05
	.zero		1


	//   ....[8]....
        /*0188*/ 	.word	0x00000750
        /*018c*/ 	.word	0x000000ff
        /*0190*/ 	.word	0x00000040
        /*0194*/ 	.short	0x0100
        /*0196*/ 	.byte	0x07
	.zero		1


	//   ....[9]....
        /*0198*/ 	.word	0x00000760
        /*019c*/ 	.word	0x000000ff
        /*01a0*/ 	.word	0x00000060
        /*01a4*/ 	.short	0x0100
        /*01a6*/ 	.byte	0x07
	.zero		1


	//   ....[10]....
        /*01a8*/ 	.word	0x00000770
        /*01ac*/ 	.word	0x000000ff
        /*01b0*/ 	.word	0x00000048
        /*01b4*/ 	.short	0x0100
        /*01b6*/ 	.byte	0x07
	.zero		1


	//   ....[11]....
        /*01b8*/ 	.word	0x00000780
        /*01bc*/ 	.word	0x000000ff
        /*01c0*/ 	.word	0x00000068
        /*01c4*/ 	.short	0x0100
        /*01c6*/ 	.byte	0x07
	.zero		1


	//   ....[12]....
        /*01c8*/ 	.word	0x00000790
        /*01cc*/ 	.word	0x000000ff
        /*01d0*/ 	.word	0x00000050
        /*01d4*/ 	.short	0x0100
        /*01d6*/ 	.byte	0x07
	.zero		1


	//   ....[13]....
        /*01d8*/ 	.word	0x000007a0
        /*01dc*/ 	.word	0x000000ff
        /*01e0*/ 	.word	0x00000070
        /*01e4*/ 	.short	0x0100
        /*01e6*/ 	.byte	0x07
	.zero		1


	//   ....[14]....
        /*01e8*/ 	.word	0x000007b0
        /*01ec*/ 	.word	0x000000ff
        /*01f0*/ 	.word	0x00000058
        /*01f4*/ 	.short	0x0100
        /*01f6*/ 	.byte	0x07
	.zero		1


	//   ....[15]....
        /*01f8*/ 	.word	0x000007c0
        /*01fc*/ 	.word	0x000000ff
        /*0200*/ 	.word	0x00000078
        /*0204*/ 	.short	0x0100
        /*0206*/ 	.byte	0x07
	.zero		1


	//   ....[16]....
        /*0208*/ 	.word	0x000008b0
        /*020c*/ 	.word	0x000000ff
        /*0210*/ 	.word	0x00000080
        /*0214*/ 	.short	0x0100
        /*0216*/ 	.byte	0x05
	.zero		1


	//   ....[17]....
        /*0218*/ 	.word	0x000008c0
        /*021c*/ 	.word	0x000000ff
        /*0220*/ 	.word	0x00000088
        /*0224*/ 	.short	0x0100
        /*0226*/ 	.byte	0x05
	.zero		1


	//   ....[18]....
        /*0228*/ 	.word	0x00000a00
        /*022c*/ 	.word	0x000000ff
        /*0230*/ 	.word	0x00000090
        /*0234*/ 	.short	0x0100
        /*0236*/ 	.byte	0x05
	.zero		1


	//   ....[19]....
        /*0238*/ 	.word	0x00000a10
        /*023c*/ 	.word	0x000000ff
        /*0240*/ 	.word	0x000000a0
        /*0244*/ 	.short	0x0100
        /*0246*/ 	.byte	0x05
	.zero		1


	//   ....[20]....
        /*0248*/ 	.word	0x00000a20
        /*024c*/ 	.word	0x000000ff
        /*0250*/ 	.word	0x00000098
        /*0254*/ 	.short	0x0100
        /*0256*/ 	.byte	0x05
	.zero		1


	//   ....[21]....
        /*0258*/ 	.word	0x00000a30
        /*025c*/ 	.word	0x000000ff
        /*0260*/ 	.word	0x000000a8
        /*0264*/ 	.short	0x0100
        /*0266*/ 	.byte	0x05
	.zero		1


	//   ....[22]....
        /*0268*/ 	.word	0x00000b60
        /*026c*/ 	.word	0x000000ff
        /*0270*/ 	.word	0x000000b0
        /*0274*/ 	.short	0x0100
        /*0276*/ 	.byte	0x07
	.zero		1


	//   ....[23]....
        /*0278*/ 	.word	0x00000b70
        /*027c*/ 	.word	0x000000ff
        /*0280*/ 	.word	0x000000d0
        /*0284*/ 	.short	0x0100
        /*0286*/ 	.byte	0x07
	.zero		1


	//   ....[24]....
        /*0288*/ 	.word	0x00000b80
        /*028c*/ 	.word	0x000000ff
        /*0290*/ 	.word	0x000000b8
        /*0294*/ 	.short	0x0100
        /*0296*/ 	.byte	0x07
	.zero		1


	//   ....[25]....
        /*0298*/ 	.word	0x00000b90
        /*029c*/ 	.word	0x000000ff
        /*02a0*/ 	.word	0x000000d8
        /*02a4*/ 	.short	0x0100
        /*02a6*/ 	.byte	0x07
	.zero		1


	//   ....[26]....
        /*02a8*/ 	.word	0x00000ba0
        /*02ac*/ 	.word	0x000000ff
        /*02b0*/ 	.word	0x000000c0
        /*02b4*/ 	.short	0x0100
        /*02b6*/ 	.byte	0x07
	.zero		1


	//   ....[27]....
        /*02b8*/ 	.word	0x00000bb0
        /*02bc*/ 	.word	0x000000ff
        /*02c0*/ 	.word	0x000000e0
        /*02c4*/ 	.short	0x0100
        /*02c6*/ 	.byte	0x07
	.zero		1


	//   ....[28]....
        /*02c8*/ 	.word	0x00000bc0
        /*02cc*/ 	.word	0x000000ff
        /*02d0*/ 	.word	0x000000c8
        /*02d4*/ 	.short	0x0100
        /*02d6*/ 	.byte	0x07
	.zero		1


	//   ....[29]....
        /*02d8*/ 	.word	0x00000bd0
        /*02dc*/ 	.word	0x000000ff
        /*02e0*/ 	.word	0x000000e8
        /*02e4*/ 	.short	0x0100
        /*02e6*/ 	.byte	0x07
	.zero		1


	//   ....[30]....
        /*02e8*/ 	.word	0x00000cc0
        /*02ec*/ 	.word	0x000000ff
        /*02f0*/ 	.word	0x000000f0
        /*02f4*/ 	.short	0x0100
        /*02f6*/ 	.byte	0x05
	.zero		1


	//   ....[31]....
        /*02f8*/ 	.word	0x00000cd0
        /*02fc*/ 	.word	0x000000ff
        /*0300*/ 	.word	0x00000100
        /*0304*/ 	.short	0x0100
        /*0306*/ 	.byte	0x05
	.zero		1


	//   ....[32]....
        /*0308*/ 	.word	0x00000ce0
        /*030c*/ 	.word	0x000000ff
        /*0310*/ 	.word	0x000000f8
        /*0314*/ 	.short	0x0100
        /*0316*/ 	.byte	0x05
	.zero		1


	//   ....[33]....
        /*0318*/ 	.word	0x00000cf0
        /*031c*/ 	.word	0x000000ff
        /*0320*/ 	.word	0x00000108
        /*0324*/ 	.short	0x0100
        /*0326*/ 	.byte	0x05
	.zero		1


	//   ....[34]....
        /*0328*/ 	.word	0x000015c0
        /*032c*/ 	.word	0x00000002
        /*0330*/ 	.word	0x00000100
        /*0334*/ 	.short	0x010a
        /*0336*/ 	.byte	0xff
	.zero		1


	//   ....[35]....
        /*0338*/ 	.word	0x000015f0
        /*033c*/ 	.word	0x00000002
        /*0340*/ 	.word	0x000000f0
        /*0344*/ 	.short	0x0101
        /*0346*/ 	.byte	0xff
	.zero		1


	//   ....[36]....
        /*0348*/ 	.word	0x000016c0
        /*034c*/ 	.word	0x000000ff
        /*0350*/ 	.word	0x00000020
        /*0354*/ 	.short	0x010a
        /*0356*/ 	.byte	0x08
	.zero		1


	//   ....[37]....
        /*0358*/ 	.word	0x00001760
        /*035c*/ 	.word	0x000000ff
        /*0360*/ 	.word	0x00000020
        /*0364*/ 	.short	0x010a
        /*0366*/ 	.byte	0x21
	.zero		1


	//   ....[38]....
        /*0368*/ 	.word	0x000018b0
        /*036c*/ 	.word	0x000000ff
        /*0370*/ 	.word	0x00000020
        /*0374*/ 	.short	0x010a
        /*0376*/ 	.byte	0x08
	.zero		1


	//   ....[39]....
        /*0378*/ 	.word	0x00001a80
        /*037c*/ 	.word	0x000000ff
        /*0380*/ 	.word	0x00000088
        /*0384*/ 	.short	0x0101
        /*0386*/ 	.byte	0x04
	.zero		1


	//   ....[40]....
        /*0388*/ 	.word	0x00001aa0
        /*038c*/ 	.word	0x000000ff
        /*0390*/ 	.word	0x00000020
        /*0394*/ 	.short	0x010a
        /*0396*/ 	.byte	0x08
	.zero		1


	//   ....[41]....
        /*0398*/ 	.word	0x00001b20
        /*039c*/ 	.word	0x000000ff
        /*03a0*/ 	.word	0x00000020
        /*03a4*/ 	.short	0x010a
        /*03a6*/ 	.byte	0x21
	.zero		1


	//   ....[42]....
        /*03a8*/ 	.word	0x00001c70
        /*03ac*/ 	.word	0x000000ff
        /*03b0*/ 	.word	0x00000020
        /*03b4*/ 	.short	0x010a
        /*03b6*/ 	.byte	0x08
	.zero		1


	//   ....[43]....
        /*03b8*/ 	.word	0x00001e50
        /*03bc*/ 	.word	0x00000002
        /*03c0*/ 	.word	0x00000090
        /*03c4*/ 	.short	0x010a
        /*03c6*/ 	.byte	0xff
	.zero		1


	//   ....[44]....
        /*03c8*/ 	.word	0x00001f10
        /*03cc*/ 	.word	0x00000002
        /*03d0*/ 	.word	0x00000000
        /*03d4*/ 	.short	0x0101
        /*03d6*/ 	.byte	0xff
	.zero		1


	//   ....[45]....
        /*03d8*/ 	.word	0x00002470
        /*03dc*/ 	.word	0x000000ff
        /*03e0*/ 	.word	0x00000000
        /*03e4*/ 	.short	0x010a
        /*03e6*/ 	.byte	0x05
	.zero		1


	//   ....[46]....
        /*03e8*/ 	.word	0x00002500
        /*03ec*/ 	.word	0x000000ff
        /*03f0*/ 	.word	0x00000000
        /*03f4*/ 	.short	0x010a
        /*03f6*/ 	.byte	0x05
	.zero		1


	//   ....[47]....
        /*03f8*/ 	.word	0x00002590
        /*03fc*/ 	.word	0x000000ff
        /*0400*/ 	.word	0x00000000
        /*0404*/ 	.short	0x010a
        /*0406*/ 	.byte	0x05
	.zero		1


	//   ....[48]....
        /*0408*/ 	.word	0x00002630
        /*040c*/ 	.word	0x00000000
        /*0410*/ 	.word	0x00000000
        /*0414*/ 	.short	0x010a
        /*0416*/ 	.byte	0xff
	.zero		1


	//   ....[49]....
        /*0418*/ 	.word	0x00002750
        /*041c*/ 	.word	0x00000000
        /*0420*/ 	.word	0x000000f0
        /*0424*/ 	.short	0x010a
        /*0426*/ 	.byte	0xff
	.zero		1


	//   ....[50]....
        /*0428*/ 	.word	0x000027c0
        /*042c*/ 	.word	0x00000000
        /*0430*/ 	.word	0x00000000
        /*0434*/ 	.short	0x0101
        /*0436*/ 	.byte	0xff
	.zero		1


	//   ....[51]....
        /*0438*/ 	.word	0x000027e0
        /*043c*/ 	.word	0x000000ff
        /*0440*/ 	.word	0x000000a0
        /*0444*/ 	.short	0x010a
        /*0446*/ 	.byte	0x05
	.zero		1


	//   ....[52]....
        /*0448*/ 	.word	0x00002900
        /*044c*/ 	.word	0x00000000
        /*0450*/ 	.word	0x00000090
        /*0454*/ 	.short	0x010a
        /*0456*/ 	.byte	0xff
	.zero		1


	//   ....[53]....
        /*0458*/ 	.word	0x00002a00
        /*045c*/ 	.word	0x00000000
        /*0460*/ 	.word	0x00000000
        /*0464*/ 	.short	0x0101
        /*0466*/ 	.byte	0xff
	.zero		1


	//   ....[54]....
        /*0468*/ 	.word	0x00002a90
        /*046c*/ 	.word	0x000000ff
        /*0470*/ 	.word	0x000000a0
        /*0474*/ 	.short	0x0106
        /*0476*/ 	.byte	0x05
	.zero		1


	//   ....[55]....
        /*0478*/ 	.word	0x00002ab0
        /*047c*/ 	.word	0x000000ff
        /*0480*/ 	.word	0x000000a0
        /*0484*/ 	.short	0x010a
        /*0486*/ 	.byte	0x05
	.zero		1


	//   ....[56]....
        /*0488*/ 	.word	0x00002b40
        /*048c*/ 	.word	0x000000ff
        /*0490*/ 	.word	0x000000a0
        /*0494*/ 	.short	0x0106
        /*0496*/ 	.byte	0x04
	.zero		1


	//   ....[57]....
        /*0498*/ 	.word	0x00002b80
        /*049c*/ 	.word	0x00000000
        /*04a0*/ 	.word	0x000000a0
        /*04a4*/ 	.short	0x010a
        /*04a6*/ 	.byte	0xff
	.zero		1


	//   ....[58]....
        /*04a8*/ 	.word	0x00003140
        /*04ac*/ 	.word	0x00000000
        /*04b0*/ 	.word	0x00000090
        /*04b4*/ 	.short	0x010a
        /*04b6*/ 	.byte	0xff
	.zero		1


	//   ....[59]....
        /*04b8*/ 	.word	0x00003240
        /*04bc*/ 	.word	0x00000003
        /*04c0*/ 	.word	0x00000000
        /*04c4*/ 	.short	0x0101
        /*04c6*/ 	.byte	0xff
	.zero		1


	//   ....[60]....
        /*04c8*/ 	.word	0x00003250
        /*04cc*/ 	.word	0x000000ff
        /*04d0*/ 	.word	0x00000000
        /*04d4*/ 	.short	0x010a
        /*04d6*/ 	.byte	0x07
	.zero		1


	//   ....[61]....
        /*04d8*/ 	.word	0x00003280
        /*04dc*/ 	.word	0x000000ff
        /*04e0*/ 	.word	0x000000d0
        /*04e4*/ 	.short	0x010a
        /*04e6*/ 	.byte	0x06
	.zero		1


	//   ....[62]....
        /*04e8*/ 	.word	0x00003350
        /*04ec*/ 	.word	0x000000ff
        /*04f0*/ 	.word	0x00000000
        /*04f4*/ 	.short	0x010a
        /*04f6*/ 	.byte	0x0b
	.zero		1


	//   ....[63]....
        /*04f8*/ 	.word	0x00003480
        /*04fc*/ 	.word	0x000000ff
        /*0500*/ 	.word	0x00000000
        /*0504*/ 	.short	0x010a
        /*0506*/ 	.byte	0x22
	.zero		1


	//   ....[64]....
        /*0508*/ 	.word	0x00003860
        /*050c*/ 	.word	0x000000ff
        /*0510*/ 	.word	0x00000000
        /*0514*/ 	.short	0x010a
        /*0516*/ 	.byte	0x06
	.zero		1


	//   ....[65]....
        /*0518*/ 	.word	0x000038f0
        /*051c*/ 	.word	0x000000ff
        /*0520*/ 	.word	0x00000000
        /*0524*/ 	.short	0x010a
        /*0526*/ 	.byte	0x06
	.zero		1


	//   ....[66]....
        /*0528*/ 	.word	0x00003980
        /*052c*/ 	.word	0x000000ff
        /*0530*/ 	.word	0x00000000
        /*0534*/ 	.short	0x010a
        /*0536*/ 	.byte	0x06
	.zero		1


	//   ....[67]....
        /*0538*/ 	.word	0x00003a10
        /*053c*/ 	.word	0x000000ff
        /*0540*/ 	.word	0x00000000
        /*0544*/ 	.short	0x010a
        /*0546*/ 	.byte	0x07
	.zero		1


	//   ....[68]....
        /*0548*/ 	.word	0x00003e80
        /*054c*/ 	.word	0x00000000
        /*0550*/ 	.word	0x00000090
        /*0554*/ 	.short	0x010a
        /*0556*/ 	.byte	0xff
	.zero		1


	//   ....[69]....
        /*0558*/ 	.word	0x00003f40
        /*055c*/ 	.word	0x00000000
        /*0560*/ 	.word	0x00000000
        /*0564*/ 	.short	0x0101
        /*0566*/ 	.byte	0xff
	.zero		1


	//   ....[70]....
        /*0568*/ 	.word	0x00004260
        /*056c*/ 	.word	0x000000ff
        /*0570*/ 	.word	0x00000088
        /*0574*/ 	.short	0x010a
        /*0576*/ 	.byte	0x07
	.zero		1


	//   ....[71]....
        /*0578*/ 	.word	0x00004450
        /*057c*/ 	.word	0x000000ff
        /*0580*/ 	.word	0x00000060
        /*0584*/ 	.short	0x010a
        /*0586*/ 	.byte	0x07
	.zero		1


	//   ....[72]....
        /*0588*/ 	.word	0x000045c0
        /*058c*/ 	.word	0x000000ff
        /*0590*/ 	.word	0x00000040
        /*0594*/ 	.short	0x010b
        /*0596*/ 	.byte	0x07
	.zero		1


	//   ....[73]....
        /*0598*/ 	.word	0x000045d0
        /*059c*/ 	.word	0x000000ff
        /*05a0*/ 	.word	0x00000000
        /*05a4*/ 	.short	0x0101
        /*05a6*/ 	.byte	0x08
	.zero		1


	//   ....[74]....
        /*05a8*/ 	.word	0x000045e0
        /*05ac*/ 	.word	0x000000ff
        /*05b0*/ 	.word	0x00000068
        /*05b4*/ 	.short	0x010a
        /*05b6*/ 	.byte	0x07
	.zero		1


	//   ....[75]....
        /*05b8*/ 	.word	0x00004730
        /*05bc*/ 	.word	0x000000ff
        /*05c0*/ 	.word	0x00000048
        /*05c4*/ 	.short	0x010b
        /*05c6*/ 	.byte	0x07
	.zero		1


	//   ....[76]....
        /*05c8*/ 	.word	0x00004740
        /*05cc*/ 	.word	0x000000ff
        /*05d0*/ 	.word	0x00000000
        /*05d4*/ 	.short	0x0101
        /*05d6*/ 	.byte	0x08
	.zero		1


	//   ....[77]....
        /*05d8*/ 	.word	0x00004750
        /*05dc*/ 	.word	0x000000ff
        /*05e0*/ 	.word	0x00000070
        /*05e4*/ 	.short	0x010a
        /*05e6*/ 	.byte	0x07
	.zero		1


	//   ....[78]....
        /*05e8*/ 	.word	0x000048d0
        /*05ec*/ 	.word	0x000000ff
        /*05f0*/ 	.word	0x00000050
        /*05f4*/ 	.short	0x010b
        /*05f6*/ 	.byte	0x07
	.zero		1


	//   ....[79]....
        /*05f8*/ 	.word	0x00004910
        /*05fc*/ 	.word	0x000000ff
        /*0600*/ 	.word	0x00000000
        /*0604*/ 	.short	0x0101
        /*0606*/ 	.byte	0x08
	.zero		1


	//   ....[80]....
        /*0608*/ 	.word	0x00004950
        /*060c*/ 	.word	0x000000ff
        /*0610*/ 	.word	0x00000078
        /*0614*/ 	.short	0x010a
        /*0616*/ 	.byte	0x07
	.zero		1


	//   ....[81]....
        /*0618*/ 	.word	0x00004b90
        /*061c*/ 	.word	0x000000ff
        /*0620*/ 	.word	0x00000058
        /*0624*/ 	.short	0x010b
        /*0626*/ 	.byte	0x07
	.zero		1


	//   ....[82]....
        /*0628*/ 	.word	0x00004bb0
        /*062c*/ 	.word	0x000000ff
        /*0630*/ 	.word	0x00000000
        /*0634*/ 	.short	0x0101
        /*0636*/ 	.byte	0x0d
	.zero		1


	//   ....[83]....
        /*0638*/ 	.word	0x00004be0
        /*063c*/ 	.word	0x000000ff
        /*0640*/ 	.word	0x00000060
        /*0644*/ 	.short	0x010a
        /*0646*/ 	.byte	0x07
	.zero		1


	//   ....[84]....
        /*0648*/ 	.word	0x00004c00
        /*064c*/ 	.word	0x000000ff
        /*0650*/ 	.word	0x00000068
        /*0654*/ 	.short	0x010a
        /*0656*/ 	.byte	0x07
	.zero		1


	//   ....[85]....
        /*0658*/ 	.word	0x00004c20
        /*065c*/ 	.word	0x000000ff
        /*0660*/ 	.word	0x00000070
        /*0664*/ 	.short	0x010a
        /*0666*/ 	.byte	0x07
	.zero		1


	//   ....[86]....
        /*0668*/ 	.word	0x00004c60
        /*066c*/ 	.word	0x00000000
        /*0670*/ 	.word	0x00000078
        /*0674*/ 	.short	0x010a
        /*0676*/ 	.byte	0xff
	.zero		1


	//   ....[87]....
        /*0678*/ 	.word	0x00004f90
        /*067c*/ 	.word	0x00000000
        /*0680*/ 	.word	0x00000090
        /*0684*/ 	.short	0x010a
        /*0686*/ 	.byte	0xff
	.zero		1


	//   ....[88]....
        /*0688*/ 	.word	0x000050a0
        /*068c*/ 	.word	0x00000000
        /*0690*/ 	.word	0x00000000
        /*0694*/ 	.short	0x0101
        /*0696*/ 	.byte	0xff
	.zero		1


	//   ....[89]....
        /*0698*/ 	.word	0x00005af0
        /*069c*/ 	.word	0x000000ff
        /*06a0*/ 	.word	0x00000040
        /*06a4*/ 	.short	0x010a
        /*06a6*/ 	.byte	0x30
	.zero		1


	//   ....[90]....
        /*06a8*/ 	.word	0x00005b30
        /*06ac*/ 	.word	0x00000054
        /*06b0*/ 	.word	0x000000b0
        /*06b4*/ 	.short	0x010a
        /*06b6*/ 	.byte	0xff
	.zero		1


	//   ....[91]....
        /*06b8*/ 	.word	0x00005c20
        /*06bc*/ 	.word	0x000000ff
        /*06c0*/ 	.word	0x00000040
        /*06c4*/ 	.short	0x010a
        /*06c6*/ 	.byte	0x30
	.zero		1


	//   ....[92]....
        /*06c8*/ 	.word	0x00005d10
        /*06cc*/ 	.word	0x00000054
        /*06d0*/ 	.word	0x000000b0
        /*06d4*/ 	.short	0x010a
        /*06d6*/ 	.byte	0xff
	.zero		1


	//   ....[93]....
        /*06d8*/ 	.word	0x000062e0
        /*06dc*/ 	.word	0x00000000
        /*06e0*/ 	.word	0x00000000
        /*06e4*/ 	.short	0x0101
        /*06e6*/ 	.byte	0xff
	.zero		1


	//   ....[94]....
        /*06e8*/ 	.word	0x000062f0
        /*06ec*/ 	.word	0x00000002
        /*06f0*/ 	.word	0x00000040
        /*06f4*/ 	.short	0x010a
        /*06f6*/ 	.byte	0xff
	.zero		1


	//   ....[95]....
        /*06f8*/ 	.word	0x000063d0
        /*06fc*/ 	.word	0x00000002
        /*0700*/ 	.word	0x00000040
        /*0704*/ 	.short	0x010a
        /*0706*/ 	.byte	0xff
	.zero		1


	//   ....[96]....
        /*0708*/ 	.word	0x00006a30
        /*070c*/ 	.word	0x00000010
        /*0710*/ 	.word	0x00000000
        /*0714*/ 	.short	0x0101
        /*0716*/ 	.byte	0xff
	.zero		1


	//   ....[97]....
        /*0718*/ 	.word	0x00006a50
        /*071c*/ 	.word	0x00000000
        /*0720*/ 	.word	0x00000040
        /*0724*/ 	.short	0x010a
        /*0726*/ 	.byte	0xff
	.zero		1


	//   ....[98]....
        /*0728*/ 	.word	0x00006b20
        /*072c*/ 	.word	0x00000000
        /*0730*/ 	.word	0x00000040
        /*0734*/ 	.short	0x010a
        /*0736*/ 	.byte	0xff
	.zero		1


	//   ....[99]....
        /*0738*/ 	.word	0x00007180
        /*073c*/ 	.word	0x00000010
        /*0740*/ 	.word	0x00000000
        /*0744*/ 	.short	0x0101
        /*0746*/ 	.byte	0xff
	.zero		1


	//   ....[100]....
        /*0748*/ 	.word	0x000071a0
        /*074c*/ 	.word	0x00000000
        /*0750*/ 	.word	0x00000040
        /*0754*/ 	.short	0x010a
        /*0756*/ 	.byte	0xff
	.zero		1


	//   ....[101]....
        /*0758*/ 	.word	0x00007270
        /*075c*/ 	.word	0x00000000
        /*0760*/ 	.word	0x00000040
        /*0764*/ 	.short	0x010a
        /*0766*/ 	.byte	0xff
	.zero		1


	//   ....[102]....
        /*0768*/ 	.word	0x000074f0
        /*076c*/ 	.word	0x000000ff
        /*0770*/ 	.word	0x00000000
        /*0774*/ 	.short	0x0101
        /*0776*/ 	.byte	0x05
	.zero		1


	//   ....[103]....
        /*0778*/ 	.word	0x00007930
        /*077c*/ 	.word	0x00000000
        /*0780*/ 	.word	0x00000000
        /*0784*/ 	.short	0x0101
        /*0786*/ 	.byte	0xff
	.zero		1


	//   ....[104]....
        /*0788*/ 	.word	0x00007ba0
        /*078c*/ 	.word	0x000000ff
        /*0790*/ 	.word	0x00000000
        /*0794*/ 	.short	0x0101
        /*0796*/ 	.byte	0x04
	.zero		1


	//   ....[105]....
        /*0798*/ 	.word	0x00007bc0
        /*079c*/ 	.word	0x00000002
        /*07a0*/ 	.word	0x00000100
        /*07a4*/ 	.short	0x010a
        /*07a6*/ 	.byte	0xff
	.zero		1


	//   ....[106]....
        /*07a8*/ 	.word	0x00007c20
        /*07ac*/ 	.word	0x00000002
        /*07b0*/ 	.word	0x00000020
        /*07b4*/ 	.short	0x010a
        /*07b6*/ 	.byte	0xff
	.zero		1


	//   ....[107]....
        /*07b8*/ 	.word	0x00007c80
        /*07bc*/ 	.word	0x00000002
        /*07c0*/ 	.word	0x00000020
        /*07c4*/ 	.short	0x010a
        /*07c6*/ 	.byte	0xff
	.zero		1


	//   ....[108]....
        /*07c8*/ 	.word	0x00007cd0
        /*07cc*/ 	.word	0x00000002
        /*07d0*/ 	.word	0x00000090
        /*07d4*/ 	.short	0x010a
        /*07d6*/ 	.byte	0xff
	.zero		1


	//   ....[109]....
        /*07d8*/ 	.word	0x00007d30
        /*07dc*/ 	.word	0x00000000
        /*07e0*/ 	.word	0x00000000
        /*07e4*/ 	.short	0x010a
        /*07e6*/ 	.byte	0xff
	.zero		1


	//   ....[110]....
        /*07e8*/ 	.word	0x00007d90
        /*07ec*/ 	.word	0x00000000
        /*07f0*/ 	.word	0x00000000
        /*07f4*/ 	.short	0x010a
        /*07f6*/ 	.byte	0xff
	.zero		1


	//   ....[111]....
        /*07f8*/ 	.word	0x00007df0
        /*07fc*/ 	.word	0x00000000
        /*0800*/ 	.word	0x00000000
        /*0804*/ 	.short	0x010a
        /*0806*/ 	.byte	0xff
	.zero		1


	//   ....[112]....
        /*0808*/ 	.word	0x00007e40
        /*080c*/ 	.word	0x00000000
        /*0810*/ 	.word	0x000000f0
        /*0814*/ 	.short	0x010a
        /*0816*/ 	.byte	0xff
	.zero		1


	//   ....[113]....
        /*0818*/ 	.word	0x00007ea0
        /*081c*/ 	.word	0x00000000
        /*0820*/ 	.word	0x000000a0
        /*0824*/ 	.short	0x010a
        /*0826*/ 	.byte	0xff
	.zero		1


	//   ....[114]....
        /*0828*/ 	.word	0x00007ef0
        /*082c*/ 	.word	0x00000000
        /*0830*/ 	.word	0x00000090
        /*0834*/ 	.short	0x010a
        /*0836*/ 	.byte	0xff
	.zero		1


	//   ....[115]....
        /*0838*/ 	.word	0x00007f50
        /*083c*/ 	.word	0x00000000
        /*0840*/ 	.word	0x000000a0
        /*0844*/ 	.short	0x010a
        /*0846*/ 	.byte	0xff
	.zero		1


	//   ....[116]....
        /*0848*/ 	.word	0x00007fa0
        /*084c*/ 	.word	0x00000000
        /*0850*/ 	.word	0x00000090
        /*0854*/ 	.short	0x010a
        /*0856*/ 	.byte	0xff
	.zero		1


	//   ....[117]....
        /*0858*/ 	.word	0x00008000
        /*085c*/ 	.word	0x00000002
        /*0860*/ 	.word	0x000000d0
        /*0864*/ 	.short	0x010a
        /*0866*/ 	.byte	0xff
	.zero		1


	//   ....[118]....
        /*0868*/ 	.word	0x00008060
        /*086c*/ 	.word	0x00000000
        /*0870*/ 	.word	0x00000000
        /*0874*/ 	.short	0x010a
        /*0876*/ 	.byte	0xff
	.zero		1


	//   ....[119]....
        /*0878*/ 	.word	0x000080c0
        /*087c*/ 	.word	0x00000000
        /*0880*/ 	.word	0x00000000
        /*0884*/ 	.short	0x010a
        /*0886*/ 	.byte	0xff
	.zero		1


	//   ....[120]....
        /*0888*/ 	.word	0x00008120
        /*088c*/ 	.word	0x00000000
        /*0890*/ 	.word	0x00000000
        /*0894*/ 	.short	0x010a
        /*0896*/ 	.byte	0xff
	.zero		1


	//   ....[121]....
        /*0898*/ 	.word	0x00008180
        /*089c*/ 	.word	0x00000000
        /*08a0*/ 	.word	0x00000000
        /*08a4*/ 	.short	0x010a
        /*08a6*/ 	.byte	0xff
	.zero		1


	//   ....[122]....
        /*08a8*/ 	.word	0x000081e0
        /*08ac*/ 	.word	0x00000000
        /*08b0*/ 	.word	0x00000000
        /*08b4*/ 	.short	0x010a
        /*08b6*/ 	.byte	0xff
	.zero		1


	//   ....[123]....
        /*08b8*/ 	.word	0x00008230
        /*08bc*/ 	.word	0x00000000
        /*08c0*/ 	.word	0x00000090
        /*08c4*/ 	.short	0x010a
        /*08c6*/ 	.byte	0xff
	.zero		1


	//   ....[124]....
        /*08c8*/ 	.word	0x00008290
        /*08cc*/ 	.word	0x00000000
        /*08d0*/ 	.word	0x00000088
        /*08d4*/ 	.short	0x010a
        /*08d6*/ 	.byte	0xff
	.zero		1


	//   ....[125]....
        /*08d8*/ 	.word	0x000082f0
        /*08dc*/ 	.word	0x00000000
        /*08e0*/ 	.word	0x00000060
        /*08e4*/ 	.short	0x010a
        /*08e6*/ 	.byte	0xff
	.zero		1


	//   ....[126]....
        /*08e8*/ 	.word	0x00008350
        /*08ec*/ 	.word	0x00000000
        /*08f0*/ 	.word	0x00000068
        /*08f4*/ 	.short	0x010a
        /*08f6*/ 	.byte	0xff
	.zero		1


	//   ....[127]....
        /*08f8*/ 	.word	0x000083b0
        /*08fc*/ 	.word	0x00000000
        /*0900*/ 	.word	0x00000070
        /*0904*/ 	.short	0x010a
        /*0906*/ 	.byte	0xff
	.zero		1


	//   ....[128]....
        /*0908*/ 	.word	0x00008410
        /*090c*/ 	.word	0x00000000
        /*0910*/ 	.word	0x00000078
        /*0914*/ 	.short	0x010a
        /*0916*/ 	.byte	0xff
	.zero		1


	//   ....[129]....
        /*0918*/ 	.word	0x00008470
        /*091c*/ 	.word	0x00000000
        /*0920*/ 	.word	0x00000060
        /*0924*/ 	.short	0x010a
        /*0926*/ 	.byte	0xff
	.zero		1


	//   ....[130]....
        /*0928*/ 	.word	0x000084d0
        /*092c*/ 	.word	0x00000000
        /*0930*/ 	.word	0x00000068
        /*0934*/ 	.short	0x010a
        /*0936*/ 	.byte	0xff
	.zero		1


	//   ....[131]....
        /*0938*/ 	.word	0x00008530
        /*093c*/ 	.word	0x00000000
        /*0940*/ 	.word	0x00000070
        /*0944*/ 	.short	0x010a
        /*0946*/ 	.byte	0xff
	.zero		1


	//   ....[132]....
        /*0948*/ 	.word	0x00008580
        /*094c*/ 	.word	0x00000000
        /*0950*/ 	.word	0x00000090
        /*0954*/ 	.short	0x010a
        /*0956*/ 	.byte	0xff
	.zero		1


	//   ....[133]....
        /*0958*/ 	.word	0x000085e0
        /*095c*/ 	.word	0x00000002
        /*0960*/ 	.word	0x00000040
        /*0964*/ 	.short	0x010a
        /*0966*/ 	.byte	0xff
	.zero		1


	//   ....[134]....
        /*0968*/ 	.word	0x00008630
        /*096c*/ 	.word	0x00000054
        /*0970*/ 	.word	0x000000b0
        /*0974*/ 	.short	0x010a
        /*0976*/ 	.byte	0xff
	.zero		1


	//   ....[135]....
        /*0978*/ 	.word	0x00008680
        /*097c*/ 	.word	0x00000002
        /*0980*/ 	.word	0x00000040
        /*0984*/ 	.short	0x010a
        /*0986*/ 	.byte	0xff
	.zero		1


	//   ....[136]....
        /*0988*/ 	.word	0x000086d0
        /*098c*/ 	.word	0x00000000
        /*0990*/ 	.word	0x00000040
        /*0994*/ 	.short	0x010a
        /*0996*/ 	.byte	0xff
	.zero		1


	//   ....[137]....
        /*0998*/ 	.word	0x00008720
        /*099c*/ 	.word	0x00000000
        /*09a0*/ 	.word	0x00000040
        /*09a4*/ 	.short	0x010a
        /*09a6*/ 	.byte	0xff
	.zero		1


	//----- nvinfo : EIATTR_NUM_MBARRIERS
	.align		4
.L_47:
        /*09a8*/ 	.byte	0x03, 0x38
        /*09aa*/ 	.short	0x0022


	//----- nvinfo : EIATTR_EXIT_INSTR_OFFSETS
	.align		4
        /*09ac*/ 	.byte	0x04, 0x1c
        /*09ae*/ 	.short	(.L_49 - .L_48)


	//   ....[0]....
.L_48:
        /*09b0*/ 	.word	0x00002660


	//   ....[1]....
        /*09b4*/ 	.word	0x00002b50


	//   ....[2]....
        /*09b8*/ 	.word	0x00002bb0


	//   ....[3]....
        /*09bc*/ 	.word	0x00003c70


	//   ....[4]....
        /*09c0*/ 	.word	0x00004c90


	//   ....[5]....
        /*09c4*/ 	.word	0x00004cd0


	//   ....[6]....
        /*09c8*/ 	.word	0x00007a90


	//   ....[7]....
        /*09cc*/ 	.word	0x00007b10


	//   ....[8]....
        /*09d0*/ 	.word	0x00007b40


	//   ....[9]....
        /*09d4*/ 	.word	0x00007bb0


	//----- nvinfo : EIATTR_MAX_THREADS
	.align		4
.L_49:
        /*09d8*/ 	.byte	0x04, 0x05
        /*09da*/ 	.short	(.L_51 - .L_50)
.L_50:
        /*09dc*/ 	.word	0x00000100
        /*09e0*/ 	.word	0x00000001
        /*09e4*/ 	.word	0x00000001


	//----- nvinfo : EIATTR_CRS_STACK_SIZE
	.align		4
.L_51:
        /*09e8*/ 	.byte	0x04, 0x1e
        /*09ea*/ 	.short	(.L_53 - .L_52)
.L_52:
        /*09ec*/ 	.word	0x00000000


	//----- nvinfo : EIATTR_CBANK_PARAM_SIZE
	.align		4
.L_53:
        /*09f0*/ 	.byte	0x03, 0x19
        /*09f2*/ 	.short	0x0800


	//----- nvinfo : EIATTR_PARAM_CBANK
	.align		4
        /*09f4*/ 	.byte	0x04, 0x0a
        /*09f6*/ 	.short	(.L_55 - .L_54)
	.align		4
.L_54:
        /*09f8*/ 	.word	index@(.nv.constant0._ZN7cutlass13device_kernelINS_4gemm6kernel13GemmUniversalIN4cute5tupleIJiiiiEEENS1_10collective13CollectiveMmaINS1_35MainloopSm100TmaUmmaWarpSpecializedILi4ELi2ELi4ENS5_IJNS4_1CILi1EEESB_SB_EEEEENS5_IJNSA_ILi128EEENSA_ILi64EEESF_EEEfNS5_IJlSB_lEEEfSH_NS4_8TiledMMAINS4_8MMA_AtomIJNS4_17SM100_MMA_TF32_SSINS_10tfloat32_tESL_fLi128ELi64ELNS4_4UMMA5MajorE0ELSN_0ELNSM_7ScaleInE0ELSO_0EEEEEENS4_6LayoutISC_NS5_IJNSA_ILi0EEESS_SS_EEEEENS5_IJNS4_10UnderscoreESV_SV_EEEEENS4_13SM90_TMA_LOADENS4_14ComposedLayoutINS4_7SwizzleILi3ELi4ELi3EEENS4_18smem_ptr_flag_bitsILi32EEENSR_INS5_IJNSA_ILi8EEENSA_ILi32EEEEEENS5_IJS15_SB_EEEEEEEvNS4_8identityESY_S19_vS1A_EENS_8epilogue10collective18CollectiveEpilogueINS1C_23Sm100TmaWarpSpecializedILi4ELi2ELi16ELb1ELb0EEEJSG_NS5_IJNSR_ISE_SB_EENSR_INSA_ILi16EEESB_EEEEEfSH_fSH_NS1C_6fusion15FusionCallbacksIS1G_NS1L_17LinearCombinationIffffLNS_15FloatRoundStyleE2EEESG_S1K_JEEENS4_5SM1004TMEM4LOAD26SM100_TMEM_LOAD_32dp32b16xESY_NSZ_INS10_ILi2ELi4ELi3EEES13_NSR_INS5_IJS14_S1I_EEENS5_IJS1I_SB_EEEEEEENS4_39AutoVectorizingCopyWithAssumedAlignmentILi128EEENS4_14SM90_TMA_STOREES1Z_S21_S21_EEEvvEEEEvNT_6ParamsE)
        /*09fc*/ 	.short	0x0380
        /*09fe*/ 	.short	0x0800


	//----- nvinfo : EIATTR_SW_WAR
	.align		4
.L_55:
        /*0a00*/ 	.byte	0x04, 0x36
        /*0a02*/ 	.short	(.L_57 - .L_56)
.L_56:
        /*0a04*/ 	.word	0x00000008
.L_57:


//--------------------- .nv.callgraph             --------------------------
	.section	.nv.callgraph,"",@"SHT_CUDA_CALLGRAPH"
	.align	4
	.sectionentsize	8
	.align		4
        /*0000*/ 	.word	0x00000000
	.align		4
        /*0004*/ 	.word	0xffffffff
	.align		4
        /*0008*/ 	.word	index@(_ZN7cutlass13device_kernelINS_4gemm6kernel13GemmUniversalIN4cute5tupleIJiiiiEEENS1_10collective13CollectiveMmaINS1_35MainloopSm100TmaUmmaWarpSpecializedILi4ELi2ELi4ENS5_IJNS4_1CILi1EEESB_SB_EEEEENS5_IJNSA_ILi128EEENSA_ILi64EEESF_EEEfNS5_IJlSB_lEEEfSH_NS4_8TiledMMAINS4_8MMA_AtomIJNS4_17SM100_MMA_TF32_SSINS_10tfloat32_tESL_fLi128ELi64ELNS4_4UMMA5MajorE0ELSN_0ELNSM_7ScaleInE0ELSO_0EEEEEENS4_6LayoutISC_NS5_IJNSA_ILi0EEESS_SS_EEEEENS5_IJNS4_10UnderscoreESV_SV_EEEEENS4_13SM90_TMA_LOADENS4_14ComposedLayoutINS4_7SwizzleILi3ELi4ELi3EEENS4_18smem_ptr_flag_bitsILi32EEENSR_INS5_IJNSA_ILi8EEENSA_ILi32EEEEEENS5_IJS15_SB_EEEEEEEvNS4_8identityESY_S19_vS1A_EENS_8epilogue10collective18CollectiveEpilogueINS1C_23Sm100TmaWarpSpecializedILi4ELi2ELi16ELb1ELb0EEEJSG_NS5_IJNSR_ISE_SB_EENSR_INSA_ILi16EEESB_EEEEEfSH_fSH_NS1C_6fusion15FusionCallbacksIS1G_NS1L_17LinearCombinationIffffLNS_15FloatRoundStyleE2EEESG_S1K_JEEENS4_5SM1004TMEM4LOAD26SM100_TMEM_LOAD_32dp32b16xESY_NSZ_INS10_ILi2ELi4ELi3EEES13_NSR_INS5_IJS14_S1I_EEENS5_IJS1I_SB_EEEEEEENS4_39AutoVectorizingCopyWithAssumedAlignmentILi128EEENS4_14SM90_TMA_STOREES1Z_S21_S21_EEEvvEEEEvNT_6ParamsE)
	.align		4
        /*000c*/ 	.word	index@(__assertfail)
	.align		4
        /*0010*/ 	.word	0x00000000
	.align		4
        /*0014*/ 	.word	0xfffffffe
	.align		4
        /*0018*/ 	.word	0x00000000
	.align		4
        /*001c*/ 	.word	0xfffffffd
	.align		4
        /*0020*/ 	.word	0x00000000
	.align		4
        /*0024*/ 	.word	0xfffffffc


//--------------------- .nv.constant4             --------------------------
	.section	.nv.constant4,"a",@progbits
	.align	8
	.align		8
.nv.constant4:
        /*0000*/ 	.dword	__assertfail
	.align		8
        /*0008*/ 	.dword	__unnamed_1
	.align		8
        /*0010*/ 	.dword	__unnamed_2
	.align		8
        /*0018*/ 	.dword	_ZN40_INTERNAL_530ee8b0_4_k_cu_f61846c2_257484cuda3std3__45__cpo5beginE
	.align		8
        /*0020*/ 	.dword	_ZN40_INTERNAL_530ee8b0_4_k_cu_f61846c2_257484cuda3std3__45__cpo3endE
	.align		8
        /*0028*/ 	.dword	_ZN40_INTERNAL_530ee8b0_4_k_cu_f61846c2_257484cuda3std3__45__cpo6cbeginE
	.align		8
        /*0030*/ 	.dword	_ZN40_INTERNAL_530ee8b0_4_k_cu_f61846c2_257484cuda3std3__45__cpo4cendE
	.align		8
        /*0038*/ 	.dword	_ZN40_INTERNAL_530ee8b0_4_k_cu_f61846c2_257484cuda3std3__442_GLOBAL__N__530ee8b0_4_k_cu_f61846c2_257486ignoreE
	.align		8
        /*0040*/ 	.dword	_ZN40_INTERNAL_530ee8b0_4_k_cu_f61846c2_257484cuda3std3__419piecewise_constructE
	.align		8
        /*0048*/ 	.dword	_ZN40_INTERNAL_530ee8b0_4_k_cu_f61846c2_257484cuda3std3__48in_placeE
	.align		8
        /*0050*/ 	.dword	_ZN40_INTERNAL_530ee8b0_4_k_cu_f61846c2_257484cuda3std6ranges3__45__cpo4swapE
	.align		8
        /*0058*/ 	.dword	_ZN40_INTERNAL_530ee8b0_4_k_cu_f61846c2_257484cuda3std6ranges3__45__cpo9iter_moveE
	.align		8
        /*0060*/ 	.dword	_ZN40_INTERNAL_530ee8b0_4_k_cu_f61846c2_257484cute7productE
	.align		8
        /*0068*/ 	.dword	_ZN40_INTERNAL_530ee8b0_4_k_cu_f61846c2_257484cute1_E
	.align		8
        /*0070*/ 	.dword	$str$25
	.align		8
        /*0078*/ 	.dword	$str$26
	.align		8
        /*0080*/ 	.dword	$str$27
	.align		8
        /*0088*/ 	.dword	$str$28


//--------------------- .text._ZN7cutlass13device_kernelINS_4gemm6kernel13GemmUniversalIN4cute5tupleIJiiiiEEENS1_10collective13CollectiveMmaINS1_35MainloopSm100TmaUmmaWarpSpecializedILi4ELi2ELi4ENS5_IJNS4_1CILi1EEESB_SB_EEEEENS5_IJNSA_ILi128EEENSA_ILi64EEESF_EEEfNS5_IJlSB_lEEEfSH_NS4_8TiledMMAINS4_8MMA_AtomIJNS4_17SM100_MMA_TF32_SSINS_10tfloat32_tESL_fLi128ELi64ELNS4_4UMMA5MajorE0ELSN_0ELNSM_7ScaleInE0ELSO_0EEEEEENS4_6LayoutISC_NS5_IJNSA_ILi0EEESS_SS_EEEEENS5_IJNS4_10UnderscoreESV_SV_EEEEENS4_13SM90_TMA_LOADENS4_14ComposedLayoutINS4_7SwizzleILi3ELi4ELi3EEENS4_18smem_ptr_flag_bitsILi32EEENSR_INS5_IJNSA_ILi8EEENSA_ILi32EEEEEENS5_IJS15_SB_EEEEEEEvNS4_8identityESY_S19_vS1A_EENS_8epilogue10collective18CollectiveEpilogueINS1C_23Sm100TmaWarpSpecializedILi4ELi2ELi16ELb1ELb0EEEJSG_NS5_IJNSR_ISE_SB_EENSR_INSA_ILi16EEESB_EEEEEfSH_fSH_NS1C_6fusion15FusionCallbacksIS1G_NS1L_17LinearCombinationIffffLNS_15FloatRoundStyleE2EEESG_S1K_JEEENS4_5SM1004TMEM4LOAD26SM100_TMEM_LOAD_32dp32b16xESY_NSZ_INS10_ILi2ELi4ELi3EEES13_NSR_INS5_IJS14_S1I_EEENS5_IJS1I_SB_EEEEEEENS4_39AutoVectorizingCopyWithAssumedAlignmentILi128EEENS4_14SM90_TMA_STOREES1Z_S21_S21_EEEvvEEEEvNT_6ParamsE --------------------------
	.section	.text._ZN7cutlass13device_kernelINS_4gemm6kernel13GemmUniversalIN4cute5tupleIJiiiiEEENS1_10collective13CollectiveMmaINS1_35MainloopSm100TmaUmmaWarpSpecializedILi4ELi2ELi4ENS5_IJNS4_1CILi1EEESB_SB_EEEEENS5_IJNSA_ILi128EEENSA_ILi64EEESF_EEEfNS5_IJlSB_lEEEfSH_NS4_8TiledMMAINS4_8MMA_AtomIJNS4_17SM100_MMA_TF32_SSINS_10tfloat32_tESL_fLi128ELi64ELNS4_4UMMA5MajorE0ELSN_0ELNSM_7ScaleInE0ELSO_0EEEEEENS4_6LayoutISC_NS5_IJNSA_ILi0EEESS_SS_EEEEENS5_IJNS4_10UnderscoreESV_SV_EEEEENS4_13SM90_TMA_LOADENS4_14ComposedLayoutINS4_7SwizzleILi3ELi4ELi3EEENS4_18smem_ptr_flag_bitsILi32EEENSR_INS5_IJNSA_ILi8EEENSA_ILi32EEEEEENS5_IJS15_SB_EEEEEEEvNS4_8identityESY_S19_vS1A_EENS_8epilogue10collective18CollectiveEpilogueINS1C_23Sm100TmaWarpSpecializedILi4ELi2ELi16ELb1ELb0EEEJSG_NS5_IJNSR_ISE_SB_EENSR_INSA_ILi16EEESB_EEEEEfSH_fSH_NS1C_6fusion15FusionCallbacksIS1G_NS1L_17LinearCombinationIffffLNS_15FloatRoundStyleE2EEESG_S1K_JEEENS4_5SM1004TMEM4LOAD26SM100_TMEM_LOAD_32dp32b16xESY_NSZ_INS10_ILi2ELi4ELi3EEES13_NSR_INS5_IJS14_S1I_EEENS5_IJS1I_SB_EEEEEEENS4_39AutoVectorizingCopyWithAssumedAlignmentILi128EEENS4_14SM90_TMA_STOREES1Z_S21_S21_EEEvvEEEEvNT_6ParamsE,"ax",@progbits
	.align	128
.text._ZN7cutlass13device_kernelINS_4gemm6kernel13GemmUniversalIN4cute5tupleIJiiiiEEENS1_10collective13CollectiveMmaINS1_35MainloopSm100TmaUmmaWarpSpecializedILi4ELi2ELi4ENS5_IJNS4_1CILi1EEESB_SB_EEEEENS5_IJNSA_ILi128EEENSA_ILi64EEESF_EEEfNS5_IJlSB_lEEEfSH_NS4_8TiledMMAINS4_8MMA_AtomIJNS4_17SM100_MMA_TF32_SSINS_10tfloat32_tESL_fLi128ELi64ELNS4_4UMMA5MajorE0ELSN_0ELNSM_7ScaleInE0ELSO_0EEEEEENS4_6LayoutISC_NS5_IJNSA_ILi0EEESS_SS_EEEEENS5_IJNS4_10UnderscoreESV_SV_EEEEENS4_13SM90_TMA_LOADENS4_14ComposedLayoutINS4_7SwizzleILi3ELi4ELi3EEENS4_18smem_ptr_flag_bitsILi32EEENSR_INS5_IJNSA_ILi8EEENSA_ILi32EEEEEENS5_IJS15_SB_EEEEEEEvNS4_8identityESY_S19_vS1A_EENS_8epilogue10collective18CollectiveEpilogueINS1C_23Sm100TmaWarpSpecializedILi4ELi2ELi16ELb1ELb0EEEJSG_NS5_IJNSR_ISE_SB_EENSR_INSA_ILi16EEESB_EEEEEfSH_fSH_NS1C_6fusion15FusionCallbacksIS1G_NS1L_17LinearCombinationIffffLNS_15FloatRoundStyleE2EEESG_S1K_JEEENS4_5SM1004TMEM4LOAD26SM100_TMEM_LOAD_32dp32b16xESY_NSZ_INS10_ILi2ELi4ELi3EEES13_NSR_INS5_IJS14_S1I_EEENS5_IJS1I_SB_EEEEEEENS4_39AutoVectorizingCopyWithAssumedAlignmentILi128EEENS4_14SM90_TMA_STOREES1Z_S21_S21_EEEvvEEEEvNT_6ParamsE:
        .type           _ZN7cutlass13device_kernelINS_4gemm6kernel13GemmUniversalIN4cute5tupleIJiiiiEEENS1_10collective13CollectiveMmaINS1_35MainloopSm100TmaUmmaWarpSpecializedILi4ELi2ELi4ENS5_IJNS4_1CILi1EEESB_SB_EEEEENS5_IJNSA_ILi128EEENSA_ILi64EEESF_EEEfNS5_IJlSB_lEEEfSH_NS4_8TiledMMAINS4_8MMA_AtomIJNS4_17SM100_MMA_TF32_SSINS_10tfloat32_tESL_fLi128ELi64ELNS4_4UMMA5MajorE0ELSN_0ELNSM_7ScaleInE0ELSO_0EEEEEENS4_6LayoutISC_NS5_IJNSA_ILi0EEESS_SS_EEEEENS5_IJNS4_10UnderscoreESV_SV_EEEEENS4_13SM90_TMA_LOADENS4_14ComposedLayoutINS4_7SwizzleILi3ELi4ELi3EEENS4_18smem_ptr_flag_bitsILi32EEENSR_INS5_IJNSA_ILi8EEENSA_ILi32EEEEEENS5_IJS15_SB_EEEEEEEvNS4_8identityESY_S19_vS1A_EENS_8epilogue10collective18CollectiveEpilogueINS1C_23Sm100TmaWarpSpecializedILi4ELi2ELi16ELb1ELb0EEEJSG_NS5_IJNSR_ISE_SB_EENSR_INSA_ILi16EEESB_EEEEEfSH_fSH_NS1C_6fusion15FusionCallbacksIS1G_NS1L_17LinearCombinationIffffLNS_15FloatRoundStyleE2EEESG_S1K_JEEENS4_5SM1004TMEM4LOAD26SM100_TMEM_LOAD_32dp32b16xESY_NSZ_INS10_ILi2ELi4ELi3EEES13_NSR_INS5_IJS14_S1I_EEENS5_IJS1I_SB_EEEEEEENS4_39AutoVectorizingCopyWithAssumedAlignmentILi128EEENS4_14SM90_TMA_STOREES1Z_S21_S21_EEEvvEEEEvNT_6ParamsE,@function
        .size           _ZN7cutlass13device_kernelINS_4gemm6kernel13GemmUniversalIN4cute5tupleIJiiiiEEENS1_10collective13CollectiveMmaINS1_35MainloopSm100TmaUmmaWarpSpecializedILi4ELi2ELi4ENS5_IJNS4_1CILi1EEESB_SB_EEEEENS5_IJNSA_ILi128EEENSA_ILi64EEESF_EEEfNS5_IJlSB_lEEEfSH_NS4_8TiledMMAINS4_8MMA_AtomIJNS4_17SM100_MMA_TF32_SSINS_10tfloat32_tESL_fLi128ELi64ELNS4_4UMMA5MajorE0ELSN_0ELNSM_7ScaleInE0ELSO_0EEEEEENS4_6LayoutISC_NS5_IJNSA_ILi0EEESS_SS_EEEEENS5_IJNS4_10UnderscoreESV_SV_EEEEENS4_13SM90_TMA_LOADENS4_14ComposedLayoutINS4_7SwizzleILi3ELi4ELi3EEENS4_18smem_ptr_flag_bitsILi32EEENSR_INS5_IJNSA_ILi8EEENSA_ILi32EEEEEENS5_IJS15_SB_EEEEEEEvNS4_8identityESY_S19_vS1A_EENS_8epilogue10collective18CollectiveEpilogueINS1C_23Sm100TmaWarpSpecializedILi4ELi2ELi16ELb1ELb0EEEJSG_NS5_IJNSR_ISE_SB_EENSR_INSA_ILi16EEESB_EEEEEfSH_fSH_NS1C_6fusion15FusionCallbacksIS1G_NS1L_17LinearCombinationIffffLNS_15FloatRoundStyleE2EEESG_S1K_JEEENS4_5SM1004TMEM4LOAD26SM100_TMEM_LOAD_32dp32b16xESY_NSZ_INS10_ILi2ELi4ELi3EEES13_NSR_INS5_IJS14_S1I_EEENS5_IJS1I_SB_EEEEEEENS4_39AutoVectorizingCopyWithAssumedAlignmentILi128EEENS4_14SM90_TMA_STOREES1Z_S21_S21_EEEvvEEEEvNT_6ParamsE,(.L_x_176 - _ZN7cutlass13device_kernelINS_4gemm6kernel13GemmUniversalIN4cute5tupleIJiiiiEEENS1_10collective13CollectiveMmaINS1_35MainloopSm100TmaUmmaWarpSpecializedILi4ELi2ELi4ENS5_IJNS4_1CILi1EEESB_SB_EEEEENS5_IJNSA_ILi128EEENSA_ILi64EEESF_EEEfNS5_IJlSB_lEEEfSH_NS4_8TiledMMAINS4_8MMA_AtomIJNS4_17SM100_MMA_TF32_SSINS_10tfloat32_tESL_fLi128ELi64ELNS4_4UMMA5MajorE0ELSN_0ELNSM_7ScaleInE0ELSO_0EEEEEENS4_6LayoutISC_NS5_IJNSA_ILi0EEESS_SS_EEEEENS5_IJNS4_10UnderscoreESV_SV_EEEEENS4_13SM90_TMA_LOADENS4_14ComposedLayoutINS4_7SwizzleILi3ELi4ELi3EEENS4_18smem_ptr_flag_bitsILi32EEENSR_INS5_IJNSA_ILi8EEENSA_ILi32EEEEEENS5_IJS15_SB_EEEEEEEvNS4_8identityESY_S19_vS1A_EENS_8epilogue10collective18CollectiveEpilogueINS1C_23Sm100TmaWarpSpecializedILi4ELi2ELi16ELb1ELb0EEEJSG_NS5_IJNSR_ISE_SB_EENSR_INSA_ILi16EEESB_EEEEEfSH_fSH_NS1C_6fusion15FusionCallbacksIS1G_NS1L_17LinearCombinationIffffLNS_15FloatRoundStyleE2EEESG_S1K_JEEENS4_5SM1004TMEM4LOAD26SM100_TMEM_LOAD_32dp32b16xESY_NSZ_INS10_ILi2ELi4ELi3EEES13_NSR_INS5_IJS14_S1I_EEENS5_IJS1I_SB_EEEEEEENS4_39AutoVectorizingCopyWithAssumedAlignmentILi128EEENS4_14SM90_TMA_STOREES1Z_S21_S21_EEEvvEEEEvNT_6ParamsE)
        .other          _ZN7cutlass13device_kernelINS_4gemm6kernel13GemmUniversalIN4cute5tupleIJiiiiEEENS1_10collective13CollectiveMmaINS1_35MainloopSm100TmaUmmaWarpSpecializedILi4ELi2ELi4ENS5_IJNS4_1CILi1EEESB_SB_EEEEENS5_IJNSA_ILi128EEENSA_ILi64EEESF_EEEfNS5_IJlSB_lEEEfSH_NS4_8TiledMMAINS4_8MMA_AtomIJNS4_17SM100_MMA_TF32_SSINS_10tfloat32_tESL_fLi128ELi64ELNS4_4UMMA5MajorE0ELSN_0ELNSM_7ScaleInE0ELSO_0EEEEEENS4_6LayoutISC_NS5_IJNSA_ILi0EEESS_SS_EEEEENS5_IJNS4_10UnderscoreESV_SV_EEEEENS4_13SM90_TMA_LOADENS4_14ComposedLayoutINS4_7SwizzleILi3ELi4ELi3EEENS4_18smem_ptr_flag_bitsILi32EEENSR_INS5_IJNSA_ILi8EEENSA_ILi32EEEEEENS5_IJS15_SB_EEEEEEEvNS4_8identityESY_S19_vS1A_EENS_8epilogue10collective18CollectiveEpilogueINS1C_23Sm100TmaWarpSpecializedILi4ELi2ELi16ELb1ELb0EEEJSG_NS5_IJNSR_ISE_SB_EENSR_INSA_ILi16EEESB_EEEEEfSH_fSH_NS1C_6fusion15FusionCallbacksIS1G_NS1L_17LinearCombinationIffffLNS_15FloatRoundStyleE2EEESG_S1K_JEEENS4_5SM1004TMEM4LOAD26SM100_TMEM_LOAD_32dp32b16xESY_NSZ_INS10_ILi2ELi4ELi3EEES13_NSR_INS5_IJS14_S1I_EEENS5_IJS1I_SB_EEEEEEENS4_39AutoVectorizingCopyWithAssumedAlignmentILi128EEENS4_14SM90_TMA_STOREES1Z_S21_S21_EEEvvEEEEvNT_6ParamsE,@"STO_CUDA_ENTRY STV_DEFAULT"
_ZN7cutlass13device_kernelINS_4gemm6kernel13GemmUniversalIN4cute5tupleIJiiiiEEENS1_10collective13CollectiveMmaINS1_35MainloopSm100TmaUmmaWarpSpecializedILi4ELi2ELi4ENS5_IJNS4_1CILi1EEESB_SB_EEEEENS5_IJNSA_ILi128EEENSA_ILi64EEESF_EEEfNS5_IJlSB_lEEEfSH_NS4_8TiledMMAINS4_8MMA_AtomIJNS4_17SM100_MMA_TF32_SSINS_10tfloat32_tESL_fLi128ELi64ELNS4_4UMMA5MajorE0ELSN_0ELNSM_7ScaleInE0ELSO_0EEEEEENS4_6LayoutISC_NS5_IJNSA_ILi0EEESS_SS_EEEEENS5_IJNS4_10UnderscoreESV_SV_EEEEENS4_13SM90_TMA_LOADENS4_14ComposedLayoutINS4_7SwizzleILi3ELi4ELi3EEENS4_18smem_ptr_flag_bitsILi32EEENSR_INS5_IJNSA_ILi8EEENSA_ILi32EEEEEENS5_IJS15_SB_EEEEEEEvNS4_8identityESY_S19_vS1A_EENS_8epilogue10collective18CollectiveEpilogueINS1C_23Sm100TmaWarpSpecializedILi4ELi2ELi16ELb1ELb0EEEJSG_NS5_IJNSR_ISE_SB_EENSR_INSA_ILi16EEESB_EEEEEfSH_fSH_NS1C_6fusion15FusionCallbacksIS1G_NS1L_17LinearCombinationIffffLNS_15FloatRoundStyleE2EEESG_S1K_JEEENS4_5SM1004TMEM4LOAD26SM100_TMEM_LOAD_32dp32b16xESY_NSZ_INS10_ILi2ELi4ELi3EEES13_NSR_INS5_IJS14_S1I_EEENS5_IJS1I_SB_EEEEEEENS4_39AutoVectorizingCopyWithAssumedAlignmentILi128EEENS4_14SM90_TMA_STOREES1Z_S21_S21_EEEvvEEEEvNT_6ParamsE:
[----:B------:R-:W1:Y:S01]  /*0000*/  LDC R1, c[0x0][0x37c] ;  /* 0x0000df00ff017b82 */ /* 0x000e620000000800 */
[----:B------:R-:W2:Y:S01]  /*0010*/  S2R R77, SR_TID.X ;  /* 0x00000000004d7919 */ /* 0x000ea20000002100 */
[----:B------:R-:W3:Y:S01]  /*0020*/  LDCU.64 UR4, c[0x0][0x890] ;  /* 0x00011200ff0477ac */ /* 0x000ee20008000a00 */
[----:B------:R-:W-:Y:S02]  /*0030*/  PRMT R64, RZ, 0x7610, R64 ;  /* 0x00007610ff407816 */ /* 0x000fe40000000040 */
[----:B------:R-:W-:Y:S01]  /*0040*/  ELECT P5, URZ, PT ;  /* 0x0000000000ff782f */ /* 0x000fe200038a0000 */
[----:B------:R-:W4:Y:S01]  /*0050*/  LDCU.64 UR46, c[0x0][0x358] ;  /* 0x00006b00ff2e77ac */ /* 0x000f220008000a00 */
[----:B---3--:R-:W-:-:S04]  /*0060*/  UISETP.NE.U32.AND UP0, UPT, UR4, URZ, UPT ;  /* 0x000000ff0400728c */ /* 0x008fc8000bf05070 */
[----:B------:R-:W-:Y:S01]  /*0070*/  UISETP.NE.AND.EX UP0, UPT, UR5, URZ, UPT, UP0 ;  /* 0x000000ff0500728c */ /* 0x000fe2000bf05300 */
[----:B--2---:R-:W-:-:S05]  /*0080*/  SHF.R.U32.HI R68, RZ, 0x5, R77 ;  /* 0x00000005ff447819 */ /* 0x004fca000001164d */
[----:B------:R-:W2:Y:S02]  /*0090*/  SHFL.IDX PT, R0, R68, RZ, 0x1f ;  /* 0x00001fff44007589 */ /* 0x000ea400000e0000 */
[----:B--2---:R-:W-:Y:S01]  /*00a0*/  R2UR UR8, R0 ;  /* 0x00000000000872ca */ /* 0x004fe200000e0000 */
[----:B-1--4-:R-:W-:-:S14]  /*00b0*/  BRA.U UP0, `(.L_x_0) ;  /* 0x00000001002c7547 */ /* 0x012fdc000b800000 */
[----:B------:R-:W1:Y:S02]  /*00c0*/  LDCU.64 UR6, c[0x0][0x888] ;  /* 0x00011100ff0677ac */ /* 0x000e640008000a00 */
[----:B-1----:R-:W-:-:S04]  /*00d0*/  UISETP.NE.U32.AND UP0, UPT, UR6, URZ, UPT ;  /* 0x000000ff0600728c */ /* 0x002fc8000bf05070 */
[----:B------:R-:W-:-:S09]  /*00e0*/  UISETP.NE.AND.EX UP0, UPT, UR7, URZ, UPT, UP0 ;  /* 0x000000ff0700728c */ /* 0x000fd2000bf05300 */
[----:B------:R-:W-:Y:S05]  /*00f0*/  BRA.U !UP0, `(.L_x_1) ;  /* 0x0000000108107547 */ /* 0x000fea000b800000 */
[----:B------:R-:W1:Y:S02]  /*0100*/  LDC.64 R2, c[0x0][0x888] ;  /* 0x00022200ff027b82 */ /* 0x000e640000000a00 */
[----:B-1----:R1:W5:Y:S01]  /*0110*/  LDG.E R35, desc[UR46][R2.64] ;  /* 0x0000002e02237981 */ /* 0x002362000c1e1900 */
[----:B------:R-:W-:Y:S01]  /*0120*/  HFMA2 R64, -RZ, RZ, 0, 5.9604644775390625e-08 ;  /* 0x00000001ff407431 */ /* 0x000fe200000001ff */
[----:B------:R-:W-:Y:S05]  /*0130*/  BRA `(.L_x_0) ;  /* 0x00000000000c7947 */ /* 0x000fea0003800000 */
.L_x_1:
[----:B------:R-:W1:Y:S01]  /*0140*/  LDCU UR6, c[0x0][0x880] ;  /* 0x00011000ff0677ac */ /* 0x000e620008000800 */
[----:B------:R-:W-:Y:S01]  /*0150*/  HFMA2 R64, -RZ, RZ, 0, 5.9604644775390625e-08 ;  /* 0x00000001ff407431 */ /* 0x000fe200000001ff */
[----:B-1----:R-:W-:-:S07]  /*0160*/  MOV R35, UR6 ;  /* 0x0000000600237c02 */ /* 0x002fce0008000f00 */
.L_x_0:
[----:B------:R-:W2:Y:S02]  /*0170*/  LDCU.64 UR6, c[0x0][0x8b0] ;  /* 0x00011600ff0677ac */ /* 0x000ea40008000a00 */
[----:B--2---:R-:W-:-:S04]  /*0180*/  UISETP.NE.U32.AND UP0, UPT, UR6, URZ, UPT ;  /* 0x000000ff0600728c */ /* 0x004fc8000bf05070 */
[----:B------:R-:W-:-:S09]  /*0190*/  UISETP.NE.AND.EX UP0, UPT, UR7, URZ, UPT, UP0 ;  /* 0x000000ff0700728c */ /* 0x000fd2000bf05300 */
[----:B------:R-:W-:Y:S05]  /*01a0*/  BRA.U UP0, `(.L_x_2) ;  /* 0x0000000100247547 */ /* 0x000fea000b800000 */
[----:B------:R-:W2:Y:S02]  /*01b0*/  LDCU.64 UR6, c[0x0][0x8a8] ;  /* 0x00011500ff0677ac */ /* 0x000ea40008000a00 */
[----:B--2---:R-:W-:-:S04]  /*01c0*/  UISETP.NE.U32.AND UP0, UPT, UR6, URZ, UPT ;  /* 0x000000ff0600728c */ /* 0x004fc8000bf05070 */
[----:B------:R-:W-:-:S09]  /*01d0*/  UISETP.NE.AND.EX UP0, UPT, UR7, URZ, UPT, UP0 ;  /* 0x000000ff0700728c */ /* 0x000fd2000bf05300 */
[----:B------:R-:W-:Y:S05]  /*01e0*/  BRA.U !UP0, `(.L_x_3) ;  /* 0x00000001080c7547 */ /* 0x000fea000b800000 */
[----:B-1----:R-:W1:Y:S02]  /*01f0*/  LDC.64 R2, c[0x0][0x8a8] ;  /* 0x00022a00ff027b82 */ /* 0x002e640000000a00 */
[----:B-1----:R2:W5:Y:S01]  /*0200*/  LDG.E R33, desc[UR46][R2.64] ;  /* 0x0000002e02217981 */ /* 0x002562000c1e1900 */
[----:B------:R-:W-:Y:S05]  /*0210*/  BRA `(.L_x_2) ;  /* 0x0000000000087947 */ /* 0x000fea0003800000 */
.L_x_3:
[----:B------:R-:W2:Y:S02]  /*0220*/  LDCU UR6, c[0x0][0x8a0] ;  /* 0x00011400ff0677ac */ /* 0x000ea40008000800 */
[----:B--2---:R-:W-:Y:S02]  /*0230*/  MOV R33, UR6 ;  /* 0x0000000600217c02 */ /* 0x004fe40008000f00 */
.L_x_2:
[----:B------:R-:W-:Y:S01]  /*0240*/  IMAD.U32 R0, RZ, RZ, UR8 ;  /* 0x00000008ff007e24 */ /* 0x000fe2000f8e00ff */
[----:B------:R-:W-:Y:S04]  /*0250*/  BSSY.RECONVERGENT B0, `(.L_x_4) ;  /* 0x000000c000007945 */ /* 0x000fe80003800200 */
[C---:B------:R-:W-:Y:S02]  /*0260*/  ISETP.NE.OR P1, PT, R0.reuse, 0x1, !P5 ;  /* 0x000000010000780c */ /* 0x040fe40006f25670 */
[----:B------:R-:W-:-:S11]  /*0270*/  ISETP.NE.OR P0, PT, R0, 0x3, !P5 ;  /* 0x000000030000780c */ /* 0x000fd60006f05670 */
[----:B------:R-:W-:Y:S05]  /*0280*/  @P1 BRA `(.L_x_5) ;  /* 0x0000000000201947 */ /* 0x000fea0003800000 */
[----:B------:R-:W3:Y:S02]  /*0290*/  LDCU.64 UR6, c[0x0][0x348] ;  /* 0x00006900ff0677ac */ /* 0x000ee40008000a00 */
[----:B---3--:R-:W-:Y:S02]  /*02a0*/  UIADD3 UR10, UP1, UPT, UR6, 0x80, URZ ;  /* 0x00000080060a7890 */ /* 0x008fe4000ff3e0ff */
[----:B------:R-:W-:Y:S02]  /*02b0*/  UIADD3 UR6, UP0, UPT, UR6, 0x180, URZ ;  /* 0x0000018006067890 */ /* 0x000fe4000ff1e0ff */
[----:B------:R-:W-:Y:S02]  /*02c0*/  UIADD3.X UR11, UPT, UPT, URZ, UR7, URZ, UP1, !UPT ;  /* 0x00000007ff0b7290 */ /* 0x000fe40008ffe4ff */
[----:B------:R-:W-:-:S07]  /*02d0*/  UIADD3.X UR7, UPT, UPT, URZ, UR7, URZ, UP0, !UPT ;  /* 0x00000007ff077290 */ /* 0x000fce00087fe4ff */
[----:B------:R3:W-:Y:S02]  /*02e0*/  UTMACCTL.PF [UR10] ;  /* 0x000000000a0079b9 */ /* 0x0007e40008040000 */
[----:B------:R3:W-:Y:S02]  /*02f0*/  UTMACCTL.PF [UR6] ;  /* 0x00000000060079b9 */ /* 0x0007e40008040000 */
[----:B---3--:R-:W-:Y:S01]  /*0300*/  NOP ;  /* 0x0000000000007918 */ /* 0x008fe20000000000 */
.L_x_5:
[----:B------:R-:W-:Y:S05]  /*0310*/  BSYNC.RECONVERGENT B0 ;  /* 0x0000000000007941 */ /* 0x000fea0003800200 */
.L_x_4:
[----:B------:R-:W-:Y:S04]  /*0320*/  BSSY.RECONVERGENT B0, `(.L_x_6) ;  /* 0x000000a000007945 */ /* 0x000fe80003800200 */
        /* <DEDUP_REMOVED lines=9> */
.L_x_7:
[----:B------:R-:W-:Y:S05]  /*03c0*/  BSYNC.RECONVERGENT B0 ;  /* 0x0000000000007941 */ /* 0x000fea0003800200 */
.L_x_6:
[----:B------:R-:W3:Y:S01]  /*03d0*/  LDCU.64 UR6, c[0x0][0x888] ;  /* 0x00011100ff0677ac */ /* 0x000ee20008000a00 */
[----:B------:R-:W-:Y:S02]  /*03e0*/  UISETP.EQ.U32.AND UP1, UPT, UR4, URZ, UPT ;  /* 0x000000ff0400728c */ /* 0x000fe4000bf22070 */
[----:B------:R-:W-:Y:S02]  /*03f0*/  UPLOP3.LUT UP2, UPT, UPT, UPT, UPT, 0x80, 0x8 ;  /* 0x000000000008789c */ /* 0x000fe40003f4f070 */
[----:B---3--:R-:W-:-:S04]  /*0400*/  UISETP.NE.U32.AND UP0, UPT, UR6, URZ, UPT ;  /* 0x000000ff0600728c */ /* 0x008fc8000bf05070 */
[----:B------:R-:W-:-:S04]  /*0410*/  UISETP.NE.AND.EX UP0, UPT, UR7, URZ, UPT, UP0 ;  /* 0x000000ff0700728c */ /* 0x000fc8000bf05300 */
[----:B------:R-:W-:-:S04]  /*0420*/  UISETP.EQ.OR.EX UP3, UPT, UR5, URZ, !UP0, UP1 ;  /* 0x000000ff0500728c */ /* 0x000fc8000c762710 */
[----:B------:R-:W-:-:S05]  /*0430*/  UP2UR UR50, UPR, URZ, 0x8 ;  /* 0x00000008ff327883 */ /* 0x000fca0008000000 */
[----:B------:R-:W-:Y:S07]  /*0440*/  BRA.U !UP3, `(.L_x_8) ;  /* 0x000000010b207547 */ /* 0x000fee000b800000 */
[----:B------:R-:W-:Y:S01]  /*0450*/  UISETP.NE.U32.AND UP2, UPT, UR4, URZ, UPT ;  /* 0x000000ff0400728c */ /* 0x000fe2000bf45070 */
[----:B-----5:R-:W-:Y:S01]  /*0460*/  FSETP.NEU.AND P0, PT, R35, RZ, PT ;  /* 0x000000ff2300720b */ /* 0x020fe20003f0d000 */
[----:B------:R-:W-:Y:S02]  /*0470*/  USEL UR4, URZ, 0xffffffff, UP0 ;  /* 0xffffffffff047887 */ /* 0x000fe40008000000 */
[----:B------:R-:W-:-:S10]  /*0480*/  UISETP.NE.AND.EX UP2, UPT, UR5, URZ, UPT, UP2 ;  /* 0x000000ff0500728c */ /* 0x000fd4000bf45320 */
[----:B------:R-:W-:Y:S01]  /*0490*/  VOTEU.ANY UP1, P0 ;  /* 0x0000000000ff7886 */ /* 0x000fe20000020100 */
[----:B------:R-:W-:-:S04]  /*04a0*/  @!UP2 USEL UR4, URZ, 0xffffffff, UP1 ;  /* 0xffffffffff04a887 */ /* 0x000fc80008800000 */
[----:B------:R-:W-:-:S04]  /*04b0*/  ULOP3.LUT UR4, UR4, 0x1, URZ, 0xc0, !UPT ;  /* 0x0000000104047892 */ /* 0x000fc8000f8ec0ff */
[----:B------:R-:W-:-:S11]  /*04c0*/  UISETP.NE.U32.AND UP2, UPT, UR4, 0x1, UPT ;  /* 0x000000010400788c */ /* 0x000fd6000bf45070 */
.L_x_8:
[----:B-12---:R-:W1:Y:S01]  /*04d0*/  SHFL.IDX PT, R2, R68, RZ, 0x1f ;  /* 0x00001fff44027589 */ /* 0x006e6200000e0000 */
[----:B------:R-:W-:-:S04]  /*04e0*/  UISETP.NE.AND UP1, UPT, UR8, 0x2, UPT ;  /* 0x000000020800788c */ /* 0x000fc8000bf25270 */
[----:B------:R-:W-:Y:S01]  /*04f0*/  USEL UR6, URZ, 0x1, UP1 ;  /* 0x00000001ff067887 */ /* 0x000fe20008800000 */
[----:B-1----:R-:W-:-:S13]  /*0500*/  ISETP.NE.AND P0, PT, R2, RZ, PT ;  /* 0x000000ff0200720c */ /* 0x002fda0003f05270 */
[----:B------:R-:W-:Y:S05]  /*0510*/  @P0 BRA `(.L_x_9) ;  /* 0x0000000000480947 */ /* 0x000fea0003800000 */
[----:B------:R-:W1:Y:S01]  /*0520*/  S2UR UR5, SR_CgaCtaId ;  /* 0x00000000000579c3 */ /* 0x000e620000008800 */
[----:B------:R-:W-:Y:S01]  /*0530*/  UMOV UR7, 0x400 ;  /* 0x0000040000077882 */ /* 0x000fe20000000000 */
[----:B------:R-:W-:Y:S01]  /*0540*/  UMOV UR4, 0x1 ;  /* 0x0000000100047882 */ /* 0x000fe20000000000 */
[----:B------:R-:W-:Y:S01]  /*0550*/  ELECT P0, URZ, PT ;  /* 0x0000000000ff782f */ /* 0x000fe20003800000 */
[----:B------:R-:W-:-:S04]  /*0560*/  UIADD3 UR10, UPT, UPT, -UR4, 0x100000, URZ ;  /* 0x00100000040a7890 */ /* 0x000fc8000fffe1ff */
[----:B------:R-:W-:Y:S02]  /*0570*/  USHF.L.U32 UR11, UR10, 0xb, URZ ;  /* 0x0000000b0a0b7899 */ /* 0x000fe400080006ff */
[----:B------:R-:W-:Y:S02]  /*0580*/  USHF.L.U32 UR10, UR10, 0x1, URZ ;  /* 0x000000010a0a7899 */ /* 0x000fe400080006ff */
[----:B-1----:R-:W-:Y:S01]  /*0590*/  ULEA UR5, UR5, UR7, 0x18 ;  /* 0x0000000705057291 */ /* 0x002fe2000f8ec0ff */
[----:B------:R-:W1:Y:S11]  /*05a0*/  FENCE.VIEW.ASYNC.S ;  /* 0x00000000000073c6 */ /* 0x000e760000000000 */
[----:B-1----:R1:W2:Y:S01]  /*05b0*/  SYNCS.EXCH.64 URZ, [UR5], UR10 ;  /* 0x0000000a05ff75b2 */ /* 0x0022a20008000100 */
[----:B------:R1:W3:Y:S01]  /*05c0*/  SYNCS.EXCH.64 URZ, [UR5+0x20], UR10 ;  /* 0x0000200a05ff75b2 */ /* 0x0002e20008000100 */
[----:B------:R1:W4:Y:S01]  /*05d0*/  SYNCS.EXCH.64 URZ, [UR5+0x8], UR10 ;  /* 0x0000080a05ff75b2 */ /* 0x0003220008000100 */
[----:B------:R1:W1:Y:S01]  /*05e0*/  SYNCS.EXCH.64 URZ, [UR5+0x28], UR10 ;  /* 0x0000280a05ff75b2 */ /* 0x0002620008000100 */
[----:B------:R1:W1:Y:S01]  /*05f0*/  SYNCS.EXCH.64 URZ, [UR5+0x10], UR10 ;  /* 0x0000100a05ff75b2 */ /* 0x0002620008000100 */
[----:B------:R1:W1:Y:S01]  /*0600*/  SYNCS.EXCH.64 URZ, [UR5+0x30], UR10 ;  /* 0x0000300a05ff75b2 */ /* 0x0002620008000100 */
[----:B------:R1:W1:Y:S01]  /*0610*/  SYNCS.EXCH.64 URZ, [UR5+0x18], UR10 ;  /* 0x0000180a05ff75b2 */ /* 0x0002620008000100 */
[----:B------:R1:W1:Y:S01]  /*0620*/  SYNCS.EXCH.64 URZ, [UR5+0x38], UR10 ;  /* 0x0000380a05ff75b2 */ /* 0x0002620008000100 */
[----:B------:R-:W-:Y:S01]  /*0630*/  NOP ;  /* 0x0000000000007918 */ /* 0x000fe20000000000 */
.L_x_9:
[----:B------:R-:W2:Y:S01]  /*0640*/  SHFL.IDX PT, R2, R68, RZ, 0x1f ;  /* 0x00001fff44027589 */ /* 0x000ea200000e0000 */
[----:B------:R-:W-:Y:S01]  /*0650*/  NOP ;  /* 0x0000000000007918 */ /* 0x000fe20000000000 */
[----:B--2---:R-:W-:-:S13]  /*0660*/  ISETP.NE.AND P0, PT, R2, 0x1, PT ;  /* 0x000000010200780c */ /* 0x004fda0003f05270 */
[----:B------:R-:W-:Y:S05]  /*0670*/  @P0 BRA `(.L_x_10) ;  /* 0x0000000000580947 */ /* 0x000fea0003800000 */
[----:B------:R-:W2:Y:S01]  /*0680*/  S2UR UR7, SR_CgaCtaId ;  /* 0x00000000000779c3 */ /* 0x000ea20000008800 */
[----:B------:R-:W-:Y:S01]  /*0690*/  UMOV UR9, 0x400 ;  /* 0x0000040000097882 */ /* 0x000fe20000000000 */
[----:B-1----:R-:W-:Y:S01]  /*06a0*/  UMOV UR5, 0x20 ;  /* 0x0000002000057882 */ /* 0x002fe20000000000 */
[----:B------:R-:W-:Y:S01]  /*06b0*/  UMOV UR4, 0x80 ;  /* 0x0000008000047882 */ /* 0x000fe20000000000 */
[----:B------:R-:W-:-:S04]  /*06c0*/  UIADD3 UR10, UPT, UPT, -UR5, 0x100000, URZ ;  /* 0x00100000050a7890 */ /* 0x000fc8000fffe1ff */
[----:B------:R-:W-:Y:S02]  /*06d0*/  USHF.L.U32 UR11, UR10, 0xb, URZ ;  /* 0x0000000b0a0b7899 */ /* 0x000fe400080006ff */
[----:B------:R-:W-:Y:S02]  /*06e0*/  USHF.L.U32 UR10, UR10, 0x1, URZ ;  /* 0x000000010a0a7899 */ /* 0x000fe400080006ff */
[----:B------:R-:W-:-:S04]  /*06f0*/  UIADD3 UR4, UPT, UPT, -UR4, 0x100000, URZ ;  /* 0x0010000004047890 */ /* 0x000fc8000fffe1ff */
[----:B------:R-:W-:Y:S02]  /*0700*/  USHF.L.U32 UR5, UR4, 0xb, URZ ;  /* 0x0000000b04057899 */ /* 0x000fe400080006ff */
[----:B------:R-:W-:Y:S01]  /*0710*/  USHF.L.U32 UR4, UR4, 0x1, URZ ;  /* 0x0000000104047899 */ /* 0x000fe200080006ff */
[----:B------:R-:W-:Y:S01]  /*0720*/  ELECT P0, URZ, PT ;  /* 0x0000000000ff782f */ /* 0x000fe20003800000 */
[----:B--2---:R-:W-:Y:S01]  /*0730*/  ULEA UR7, UR7, UR9, 0x18 ;  /* 0x0000000907077291 */ /* 0x004fe2000f8ec0ff */
[----:B------:R-:W1:Y:S11]  /*0740*/  FENCE.VIEW.ASYNC.S ;  /* 0x00000000000073c6 */ /* 0x000e760000000000 */
[----:B-1----:R2:W1:Y:S01]  /*0750*/  SYNCS.EXCH.64 URZ, [UR7+0x40], UR10 ;  /* 0x0000400a07ff75b2 */ /* 0x0024620008000100 */
[----:B------:R2:W1:Y:S01]  /*0760*/  SYNCS.EXCH.64 URZ, [UR7+0x60], UR4 ;  /* 0x0000600407ff75b2 */ /* 0x0004620008000100 */
[----:B------:R2:W1:Y:S01]  /*0770*/  SYNCS.EXCH.64 URZ, [UR7+0x48], UR10 ;  /* 0x0000480a07ff75b2 */ /* 0x0004620008000100 */
[----:B------:R2:W1:Y:S01]  /*0780*/  SYNCS.EXCH.64 URZ, [UR7+0x68], UR4 ;  /* 0x0000680407ff75b2 */ /* 0x0004620008000100 */
[----:B------:R2:W1:Y:S01]  /*0790*/  SYNCS.EXCH.64 URZ, [UR7+0x50], UR10 ;  /* 0x0000500a07ff75b2 */ /* 0x0004620008000100 */
[----:B------:R2:W1:Y:S01]  /*07a0*/  SYNCS.EXCH.64 URZ, [UR7+0x70], UR4 ;  /* 0x0000700407ff75b2 */ /* 0x0004620008000100 */
[----:B------:R2:W1:Y:S01]  /*07b0*/  SYNCS.EXCH.64 URZ, [UR7+0x58], UR10 ;  /* 0x0000580a07ff75b2 */ /* 0x0004620008000100 */
[----:B------:R2:W1:Y:S02]  /*07c0*/  SYNCS.EXCH.64 URZ, [UR7+0x78], UR4 ;  /* 0x0000780407ff75b2 */ /* 0x0004640008000100 */
[----:B--2---:R-:W-:Y:S01]  /*07d0*/  NOP ;  /* 0x0000000000007918 */ /* 0x004fe20000000000 */
.L_x_10:
[----:B------:R-:W2:Y:S01]  /*07e0*/  SHFL.IDX PT, R2, R68, RZ, 0x1f ;  /* 0x00001fff44027589 */ /* 0x000ea200000e0000 */
[----:B------:R-:W-:Y:S01]  /*07f0*/  NOP ;  /* 0x0000000000007918 */ /* 0x000fe20000000000 */
[----:B--2---:R-:W-:-:S13]  /*0800*/  ISETP.NE.AND P0, PT, R2, 0x3, PT ;  /* 0x000000030200780c */ /* 0x004fda0003f05270 */
[----:B------:R-:W-:Y:S05]  /*0810*/  @P0 BRA `(.L_x_11) ;  /* 0x0000000000300947 */ /* 0x000fea0003800000 */
[----:B-1----:R-:W1:Y:S01]  /*0820*/  S2UR UR5, SR_CgaCtaId ;  /* 0x00000000000579c3 */ /* 0x002e620000008800 */
        /* <DEDUP_REMOVED lines=8> */
[----:B-1----:R2:W1:Y:S01]  /*08b0*/  SYNCS.EXCH.64 URZ, [UR5+0x80], UR10 ;  /* 0x0000800a05ff75b2 */ /* 0x0024620008000100 */
[----:B------:R2:W1:Y:S02]  /*08c0*/  SYNCS.EXCH.64 URZ, [UR5+0x88], UR10 ;  /* 0x0000880a05ff75b2 */ /* 0x0004640008000100 */
[----:B--2---:R-:W-:Y:S01]  /*08d0*/  NOP ;  /* 0x0000000000007918 */ /* 0x004fe20000000000 */
.L_x_11:
[----:B------:R-:W2:Y:S01]  /*08e0*/  SHFL.IDX PT, R2, R68, RZ, 0x1f ;  /* 0x00001fff44027589 */ /* 0x000ea200000e0000 */
[----:B------:R-:W-:Y:S01]  /*08f0*/  NOP ;  /* 0x0000000000007918 */ /* 0x000fe20000000000 */
[----:B--2---:R-:W-:-:S13]  /*0900*/  ISETP.NE.AND P0, PT, R2, 0x4, PT ;  /* 0x000000040200780c */ /* 0x004fda0003f05270 */
[----:B------:R-:W-:Y:S05]  /*0910*/  @P0 BRA `(.L_x_12) ;  /* 0x00000000004c0947 */ /* 0x000fea0003800000 */
[----:B-1----:R-:W1:Y:S01]  /*0920*/  S2UR UR5, SR_CgaCtaId ;  /* 0x00000000000579c3 */ /* 0x002e620000008800 */
[----:B------:R-:W-:Y:S01]  /*0930*/  UMOV UR9, 0x100 ;  /* 0x0000010000097882 */ /* 0x000fe20000000000 */
[----:B------:R-:W-:Y:S01]  /*0940*/  UMOV UR7, 0x400 ;  /* 0x0000040000077882 */ /* 0x000fe20000000000 */
[----:B------:R-:W-:Y:S01]  /*0950*/  USEL UR9, UR9, 0xe0, UP2 ;  /* 0x000000e009097887 */ /* 0x000fe20009000000 */
[----:B------:R-:W-:Y:S01]  /*0960*/  UMOV UR4, 0x1 ;  /* 0x0000000100047882 */ /* 0x000fe20000000000 */
[----:B------:R-:W-:Y:S01]  /*0970*/  ELECT P0, URZ, PT ;  /* 0x0000000000ff782f */ /* 0x000fe20003800000 */
[----:B------:R-:W-:-:S04]  /*0980*/  UIADD3 UR10, UPT, UPT, -UR4, 0x100000, URZ ;  /* 0x00100000040a7890 */ /* 0x000fc8000fffe1ff */
[----:B------:R-:W-:Y:S02]  /*0990*/  USHF.L.U32 UR11, UR10, 0xb, URZ ;  /* 0x0000000b0a0b7899 */ /* 0x000fe400080006ff */
[----:B------:R-:W-:Y:S02]  /*09a0*/  USHF.L.U32 UR10, UR10, 0x1, URZ ;  /* 0x000000010a0a7899 */ /* 0x000fe400080006ff */
[----:B------:R-:W-:-:S04]  /*09b0*/  UIADD3 UR12, UPT, UPT, -UR9, 0x100000, URZ ;  /* 0x00100000090c7890 */ /* 0x000fc8000fffe1ff */
[----:B------:R-:W-:Y:S02]  /*09c0*/  USHF.L.U32 UR13, UR12, 0xb, URZ ;  /* 0x0000000b0c0d7899 */ /* 0x000fe400080006ff */
[----:B------:R-:W-:Y:S02]  /*09d0*/  USHF.L.U32 UR12, UR12, 0x1, URZ ;  /* 0x000000010c0c7899 */ /* 0x000fe400080006ff */
[----:B-1----:R-:W-:Y:S01]  /*09e0*/  ULEA UR5, UR5, UR7, 0x18 ;  /* 0x0000000705057291 */ /* 0x002fe2000f8ec0ff */
[----:B------:R-:W1:Y:S11]  /*09f0*/  FENCE.VIEW.ASYNC.S ;  /* 0x00000000000073c6 */ /* 0x000e760000000000 */
[----:B-1----:R2:W1:Y:S01]  /*0a00*/  SYNCS.EXCH.64 URZ, [UR5+0x90], UR10 ;  /* 0x0000900a05ff75b2 */ /* 0x0024620008000100 */
[----:B------:R2:W1:Y:S01]  /*0a10*/  SYNCS.EXCH.64 URZ, [UR5+0xa0], UR12 ;  /* 0x0000a00c05ff75b2 */ /* 0x0004620008000100 */
[----:B------:R2:W1:Y:S01]  /*0a20*/  SYNCS.EXCH.64 URZ, [UR5+0x98], UR10 ;  /* 0x0000980a05ff75b2 */ /* 0x0004620008000100 */
[----:B------:R2:W1:Y:S02]  /*0a30*/  SYNCS.EXCH.64 URZ, [UR5+0xa8], UR12 ;  /* 0x0000a80c05ff75b2 */ /* 0x0004640008000100 */
[----:B--2---:R-:W-:Y:S01]  /*0a40*/  NOP ;  /* 0x0000000000007918 */ /* 0x004fe20000000000 */
.L_x_12:
        /* <DEDUP_REMOVED lines=26> */
.L_x_13:
        /* <DEDUP_REMOVED lines=18> */
.L_x_14:
[----:B-1----:R-:W1:Y:S01]  /*0d10*/  S2UR UR5, SR_CTAID.X ;  /* 0x00000000000579c3 */ /* 0x002e620000002500 */
[----:B------:R-:W-:-:S05]  /*0d20*/  CS2R.32 R63, SR_CgaSize ;  /* 0x00000000003f7805 */ /* 0x000fca0000008a00 */
[----:B------:R-:W-:-:S05]  /*0d30*/  IMAD R63, R63, -0xa0, RZ ;  /* 0xffffff603f3f7824 */ /* 0x000fca00078e02ff */
[----:B------:R-:W-:-:S14]  /*0d40*/  R2UR UR9, R63 ;  /* 0x000000003f0972ca */ /* 0x000fdc00000e0000 */
[----:B------:R-:W2:Y:S01]  /*0d50*/  LDCU UR9, c[0x0][UR9+0x2b0] ;  /* 0x00005600090977ac */ /* 0x000ea20008000800 */
[----:B------:R-:W-:Y:S01]  /*0d60*/  NOP ;  /* 0x0000000000007918 */ /* 0x000fe20000000000 */
[----:B------:R-:W-:-:S05]  /*0d70*/  CS2R.32 R63, SR_CgaSize ;  /* 0x00000000003f7805 */ /* 0x000fca0000008a00 */
[----:B------:R-:W-:-:S05]  /*0d80*/  IMAD R63, R63, -0xa0, RZ ;  /* 0xffffff603f3f7824 */ /* 0x000fca00078e02ff */
[----:B------:R-:W-:-:S14]  /*0d90*/  R2UR UR7, R63 ;  /* 0x000000003f0772ca */ /* 0x000fdc00000e0000 */
[----:B------:R-:W3:Y:S01]  /*0da0*/  LDCU UR7, c[0x0][UR7+0x2b4] ;  /* 0x00005680070777ac */ /* 0x000ee20008000800 */
[----:B------:R-:W4:Y:S08]  /*0db0*/  S2UR UR4, SR_CTAID.Y ;  /* 0x00000000000479c3 */ /* 0x000f300000002600 */
[----:B------:R-:W3:Y:S01]  /*0dc0*/  LDC R10, c[0x0][0xb24] ;  /* 0x0002c900ff0a7b82 */ /* 0x000ee20000000800 */
[----:B-1----:R-:W-:-:S02]  /*0dd0*/  I2FP.F32.U32 R63, UR5 ;  /* 0x00000005003f7c45 */ /* 0x002fc40008201000 */
[----:B------:R-:W-:-:S05]  /*0de0*/  CS2R.32 R3, SR_CgaSize ;  /* 0x0000000000037805 */ /* 0x000fca0000008a00 */
[----:B------:R-:W-:-:S06]  /*0df0*/  IMAD R3, R3, -0xa0, RZ ;  /* 0xffffff6003037824 */ /* 0x000fcc00078e02ff */
[----:B------:R-:W1:Y:S01]  /*0e00*/  LDC R3, c[0x0][R3+0x2a0] ;  /* 0x0000a80003037b82 */ /* 0x000e620000000800 */
[----:B------:R-:W-:Y:S01]  /*0e10*/  MOV R15, UR5 ;  /* 0x00000005000f7c02 */ /* 0x000fe20008000f00 */
[----:B--2---:R-:W-:Y:S01]  /*0e20*/  FMUL R63, R63, UR9 ;  /* 0x000000093f3f7c20 */ /* 0x004fe20008400000 */
[----:B----4-:R-:W-:Y:S02]  /*0e30*/  I2FP.F32.U32 R62, UR4 ;  /* 0x00000004003e7c45 */ /* 0x010fe40008201000 */
[----:B------:R-:W-:-:S05]  /*0e40*/  CS2R.32 R2, SR_CgaSize ;  /* 0x0000000000027805 */ /* 0x000fca0000008a00 */
[----:B------:R-:W-:-:S06]  /*0e50*/  IMAD R2, R2, -0xa0, RZ ;  /* 0xffffff6002027824 */ /* 0x000fcc00078e02ff */
[----:B------:R-:W2:Y:S01]  /*0e60*/  LDC R2, c[0x0][R2+0x2a4] ;  /* 0x0000a90002027b82 */ /* 0x000ea20000000800 */
[----:B------:R-:W-:Y:S01]  /*0e70*/  MOV R14, UR4 ;  /* 0x00000004000e7c02 */ /* 0x000fe20008000f00 */
[----:B------:R-:W4:Y:S01]  /*0e80*/  F2I.U32.TRUNC.NTZ R63, R63 ;  /* 0x0000003f003f7305 */ /* 0x000f22000020f000 */
[----:B---3--:R-:W-:-:S05]  /*0e90*/  FMUL R62, R62, UR7 ;  /* 0x000000073e3e7c20 */ /* 0x008fca0008400000 */
[----:B------:R-:W-:Y:S01]  /*0ea0*/  BAR.SYNC.DEFER_BLOCKING 0x0 ;  /* 0x0000000000007b1d */ /* 0x000fe20000010000 */
[----:B------:R-:W-:-:S05]  /*0eb0*/  ISETP.GE.AND P0, PT, R10, 0x1, PT ;  /* 0x000000010a00780c */ /* 0x000fca0003f06270 */
[----:B------:R-:W3:Y:S02]  /*0ec0*/  F2I.U32.TRUNC.NTZ R62, R62 ;  /* 0x0000003e003e7305 */ /* 0x000ee4000020f000 */
[----:B------:R-:W2:Y:S01]  /*0ed0*/  S2UR UR36, SR_CTAID.Z ;  /* 0x00000000002479c3 */ /* 0x000ea20000002700 */
[----:B----4-:R-:W-:-:S05]  /*0ee0*/  IADD3 R63, PT, PT, -R63, RZ, RZ ;  /* 0x000000ff3f3f7210 */ /* 0x010fca0007ffe1ff */
[----:B-1----:R-:W-:Y:S01]  /*0ef0*/  IMAD R63, R3, R63, UR5 ;  /* 0x00000005033f7e24 */ /* 0x002fe2000f8e023f */
[----:B---3--:R-:W-:-:S05]  /*0f00*/  IADD3 R62, PT, PT, -R62, RZ, RZ ;  /* 0x000000ff3e3e7210 */ /* 0x008fca0007ffe1ff */
[----:B--2---:R-:W-:Y:S01]  /*0f10*/  IMAD R62, R2, R62, UR4 ;  /* 0x00000004023e7e24 */ /* 0x004fe2000f8e023e */
[----:B------:R-:W-:Y:S06]  /*0f20*/  @!P0 BRA `(.L_x_15) ;  /* 0x0000000000b88947 */ /* 0x000fec0003800000 */
[----:B------:R-:W1:Y:S01]  /*0f30*/  LDC.64 R4, c[0x0][0xb18] ;  /* 0x0002c600ff047b82 */ /* 0x000e620000000a00 */
[----:B------:R-:W-:-:S07]  /*0f40*/  ISETP.NE.AND P0, PT, R10, 0x1, PT ;  /* 0x000000010a00780c */ /* 0x000fce0003f05270 */
[----:B------:R-:W2:Y:S08]  /*0f50*/  LDC R9, c[0x0][0xb0c] ;  /* 0x0002c300ff097b82 */ /* 0x000eb00000000800 */
[----:B------:R-:W3:Y:S08]  /*0f60*/  LDC R12, c[0x0][0x370] ;  /* 0x0000dc00ff0c7b82 */ /* 0x000ef00000000800 */
[----:B------:R-:W4:Y:S01]  /*0f70*/  LDC R11, c[0x0][0x374] ;  /* 0x0000dd00ff0b7b82 */ /* 0x000f220000000800 */
[----:B-1----:R-:W-:-:S07]  /*0f80*/  ISETP.NE.AND P1, PT, R4, 0x1, PT ;  /* 0x000000010400780c */ /* 0x002fce0003f25270 */
[----:B------:R-:W3:Y:S01]  /*0f90*/  LDC.64 R6, c[0x0][0xb10] ;  /* 0x0002c400ff067b82 */ /* 0x000ee20000000a00 */
[----:B--2---:R-:W-:-:S07]  /*0fa0*/  ISETP.NE.AND P2, PT, R9, 0x1, PT ;  /* 0x000000010900780c */ /* 0x004fce0003f45270 */
[----:B------:R-:W1:Y:S08]  /*0fb0*/  LDC R8, c[0x0][0xb20] ;  /* 0x0002c800ff087b82 */ /* 0x000e700000000800 */
[----:B------:R-:W2:Y:S01]  /*0fc0*/  LDC.64 R2, c[0x0][0xb28] ;  /* 0x0002ca00ff027b82 */ /* 0x000ea20000000a00 */
[----:B----4-:R-:W-:-:S04]  /*0fd0*/  IMAD.HI.U32 R13, R11, R5, RZ ;  /* 0x000000050b0d7227 */ /* 0x010fc800078e00ff */
[----:B------:R-:W-:-:S04]  /*0fe0*/  IMAD.HI.U32 R5, R14, R5, RZ ;  /* 0x000000050e057227 */ /* 0x000fc800078e00ff */
[----:B---3--:R-:W-:-:S05]  /*0ff0*/  IMAD.HI.U32 R16, R12, R6, RZ ;  /* 0x000000060c107227 */ /* 0x008fca00078e00ff */
[-C--:B------:R-:W-:Y:S01]  /*1000*/  @P2 SHF.R.U32.HI R12, RZ, R7.reuse, R16 ;  /* 0x00000007ff0c2219 */ /* 0x080fe20000011610 */
[----:B------:R-:W-:Y:S01]  /*1010*/  IMAD.HI.U32 R16, R15, R6, RZ ;  /* 0x000000060f107227 */ /* 0x000fe200078e00ff */
[-C--:B-1----:R-:W-:Y:S02]  /*1020*/  @P1 SHF.R.U32.HI R11, RZ, R8.reuse, R13 ;  /* 0x00000008ff0b1219 */ /* 0x082fe4000001160d */
[----:B------:R-:W-:Y:S02]  /*1030*/  SHF.R.U32.HI R5, RZ, R8, R5 ;  /* 0x00000008ff057219 */ /* 0x000fe40000011605 */
[----:B------:R-:W-:Y:S02]  /*1040*/  SHF.R.U32.HI R16, RZ, R7, R16 ;  /* 0x00000007ff107219 */ /* 0x000fe40000011610 */
[----:B------:R-:W-:Y:S01]  /*1050*/  SEL R5, R14, R5, !P1 ;  /* 0x000000050e057207 */ /* 0x000fe20004800000 */
[----:B--2---:R-:W-:Y:S01]  /*1060*/  IMAD.HI.U32 R13, R11, R2, RZ ;  /* 0x000000020b0d7227 */ /* 0x004fe200078e00ff */
[----:B------:R-:W-:-:S03]  /*1070*/  SEL R16, R15, R16, !P2 ;  /* 0x000000100f107207 */ /* 0x000fc60005000000 */
[----:B------:R-:W-:Y:S01]  /*1080*/  IMAD.HI.U32 R6, R12, R2, RZ ;  /* 0x000000020c067227 */ /* 0x000fe200078e00ff */
[----:B------:R-:W-:-:S04]  /*1090*/  @P0 SHF.R.U32.HI R11, RZ, R3, R13 ;  /* 0x00000003ff0b0219 */ /* 0x000fc8000001160d */
[----:B------:R-:W-:Y:S01]  /*10a0*/  @P0 SHF.R.U32.HI R12, RZ, R3, R6 ;  /* 0x00000003ff0c0219 */ /* 0x000fe20000011606 */
[----:B------:R-:W-:-:S04]  /*10b0*/  IMAD R11, R11, R10, RZ ;  /* 0x0000000a0b0b7224 */ /* 0x000fc800078e02ff */
[----:B------:R-:W-:Y:S01]  /*10c0*/  IMAD R6, R12, R10, RZ ;  /* 0x0000000a0c067224 */ /* 0x000fe200078e02ff */
[----:B------:R-:W-:-:S04]  /*10d0*/  ISETP.GE.AND P1, PT, R5, R11, PT ;  /* 0x0000000b0500720c */ /* 0x000fc80003f26270 */
[----:B------:R-:W-:Y:S01]  /*10e0*/  ISETP.GE.OR P1, PT, R16, R6, P1 ;  /* 0x000000061000720c */ /* 0x000fe20000f26670 */
[----:B------:R-:W-:-:S05]  /*10f0*/  IMAD.HI.U32 R6, R5, R2, RZ ;  /* 0x0000000205067227 */ /* 0x000fca00078e00ff */
[----:B------:R-:W-:-:S04]  /*1100*/  SHF.R.U32.HI R6, RZ, R3, R6 ;  /* 0x00000003ff067219 */ /* 0x000fc80000011606 */
[----:B------:R-:W-:-:S03]  /*1110*/  SEL R6, R5, R6, !P0 ;  /* 0x0000000605067207 */ /* 0x000fc60004000000 */
[----:B------:R-:W-:Y:S01]  /*1120*/  @!P1 IMAD.HI.U32 R7, R16, R2, RZ ;  /* 0x0000000210079227 */ /* 0x000fe200078e00ff */
[----:B------:R-:W-:-:S04]  /*1130*/  IADD3 R2, PT, PT, -R6, RZ, RZ ;  /* 0x000000ff06027210 */ /* 0x000fc80007ffe1ff */
[----:B------:R-:W-:Y:S01]  /*1140*/  @!P1 SHF.R.U32.HI R3, RZ, R3, R7 ;  /* 0x00000003ff039219 */ /* 0x000fe20000011607 */
[----:B------:R-:W-:Y:S01]  /*1150*/  IMAD R2, R10, R2, R5 ;  /* 0x000000020a027224 */ /* 0x000fe200078e0205 */
[----:B------:R-:W-:Y:S02]  /*1160*/  IADD3 R7, PT, PT, -R5, RZ, RZ ;  /* 0x000000ff05077210 */ /* 0x000fe40007ffe1ff */
[----:B------:R-:W-:-:S03]  /*1170*/  @!P1 SEL R3, R16, R3, !P0 ;  /* 0x0000000310039207 */ /* 0x000fc60004000000 */
[----:B------:R-:W-:Y:S02]  /*1180*/  IMAD R7, R4, R7, R14 ;  /* 0x0000000704077224 */ /* 0x000fe400078e020e */
[--C-:B------:R-:W-:Y:S02]  /*1190*/  @!P1 IMAD.IADD R6, R6, 0x1, -R3.reuse ;  /* 0x0000000106069824 */ /* 0x100fe400078e0a03 */
[----:B------:R-:W-:Y:S01]  /*11a0*/  @!P1 IMAD R3, R2, R12, R3 ;  /* 0x0000000c02039224 */ /* 0x000fe200078e0203 */
[----:B------:R-:W-:Y:S01]  /*11b0*/  IADD3 R2, PT, PT, -R16, RZ, RZ ;  /* 0x000000ff10027210 */ /* 0x000fe20007ffe1ff */
[----:B------:R-:W-:Y:S02]  /*11c0*/  @!P1 IMAD R5, R6, R10, R16 ;  /* 0x0000000a06059224 */ /* 0x000fe400078e0210 */
[----:B------:R-:W-:Y:S02]  /*11d0*/  @!P1 IMAD.MOV.U32 R16, RZ, RZ, R3 ;  /* 0x000000ffff109224 */ /* 0x000fe400078e0003 */
[----:B------:R-:W-:-:S02]  /*11e0*/  IMAD R2, R9, R2, R15 ;  /* 0x0000000209027224 */ /* 0x000fc400078e020f */
[----:B------:R-:W-:Y:S02]  /*11f0*/  IMAD R14, R5, R4, R7 ;  /* 0x00000004050e7224 */ /* 0x000fe400078e0207 */
[----:B------:R-:W-:Y:S02]  /*1200*/  IMAD R15, R16, R9, R2 ;  /* 0x00000009100f7224 */ /* 0x000fe400078e0202 */
.L_x_15:
[----:B------:R-:W1:Y:S01]  /*1210*/  LDCU UR4, c[0x0][0xb30] ;  /* 0x00016600ff0477ac */ /* 0x000e620008000800 */
[----:B------:R-:W2:Y:S08]  /*1220*/  S2UR UR37, SR_CgaCtaId ;  /* 0x00000000002579c3 */ /* 0x000eb00000008800 */
[----:B------:R-:W3:Y:S01]  /*1230*/  LDC R26, c[0x0][0xb24] ;  /* 0x0002c900ff1a7b82 */ /* 0x000ee20000000800 */
[----:B-1----:R-:W-:-:S09]  /*1240*/  UISETP.NE.AND UP1, UPT, UR4, 0x1, UPT ;  /* 0x000000010400788c */ /* 0x002fd2000bf25270 */
[----:B--2---:R-:W-:Y:S05]  /*1250*/  BRA.U UP1, `(.L_x_16) ;  /* 0x0000000101407547 */ /* 0x004fea000b800000 */
[----:B------:R-:W1:Y:S08]  /*1260*/  LDC.64 R4, c[0x0][0xb10] ;  /* 0x0002c400ff047b82 */ /* 0x000e700000000a00 */
[----:B------:R-:W2:Y:S08]  /*1270*/  LDC.64 R2, c[0x0][0xb18] ;  /* 0x0002c600ff027b82 */ /* 0x000eb00000000a00 */
[----:B------:R-:W4:Y:S08]  /*1280*/  LDC R6, c[0x0][0xb20] ;  /* 0x0002c800ff067b82 */ /* 0x000f300000000800 */
[----:B------:R-:W3:Y:S01]  /*1290*/  LDC R7, c[0x0][0xb0c] ;  /* 0x0002c300ff077b82 */ /* 0x000ee20000000800 */
[----:B-1----:R-:W-:-:S05]  /*12a0*/  IMAD.HI.U32 R4, R15, R4, RZ ;  /* 0x000000040f047227 */ /* 0x002fca00078e00ff */
[----:B------:R-:W-:Y:S01]  /*12b0*/  SHF.R.U32.HI R4, RZ, R5, R4 ;  /* 0x00000005ff047219 */ /* 0x000fe20000011604 */
[----:B--2---:R-:W-:Y:S01]  /*12c0*/  IMAD.HI.U32 R3, R14, R3, RZ ;  /* 0x000000030e037227 */ /* 0x004fe200078e00ff */
[----:B------:R-:W-:-:S04]  /*12d0*/  ISETP.NE.AND P0, PT, R2, 0x1, PT ;  /* 0x000000010200780c */ /* 0x000fc80003f05270 */
[----:B----4-:R-:W-:-:S04]  /*12e0*/  SHF.R.U32.HI R3, RZ, R6, R3 ;  /* 0x00000006ff037219 */ /* 0x010fc80000011603 */
[----:B------:R-:W-:Y:S02]  /*12f0*/  SEL R3, R14, R3, !P0 ;  /* 0x000000030e037207 */ /* 0x000fe40004000000 */
[----:B---3--:R-:W-:-:S04]  /*1300*/  ISETP.NE.AND P1, PT, R7, 0x1, PT ;  /* 0x000000010700780c */ /* 0x008fc80003f25270 */
[----:B------:R-:W-:-:S05]  /*1310*/  SEL R4, R15, R4, !P1 ;  /* 0x000000040f047207 */ /* 0x000fca0004800000 */
[----:B------:R-:W-:Y:S02]  /*1320*/  IMAD.IADD R5, R3, 0x1, -R4 ;  /* 0x0000000103057824 */ /* 0x000fe400078e0a04 */
[----:B------:R-:W-:Y:S02]  /*1330*/  IMAD.IADD R3, R4, 0x1, -R3 ;  /* 0x0000000104037824 */ /* 0x000fe400078e0a03 */
[----:B------:R-:W-:Y:S02]  /*1340*/  IMAD R15, R5, R7, R15 ;  /* 0x00000007050f7224 */ /* 0x000fe400078e020f */
[----:B------:R-:W-:-:S07]  /*1350*/  IMAD R14, R3, R2, R14 ;  /* 0x00000002030e7224 */ /* 0x000fce00078e020e */
.L_x_16:
[----:B------:R-:W-:Y:S01]  /*1360*/  BAR.SYNC.DEFER_BLOCKING 0x0 ;  /* 0x0000000000007b1d */ /* 0x000fe20000010000 */
[----:B------:R-:W-:Y:S01]  /*1370*/  UISETP.NE.AND UP1, UPT, UR8, 0x2, UPT ;  /* 0x000000020800788c */ /* 0x000fe2000bf25270 */
[----:B------:R-:W-:Y:S02]  /*1380*/  ISETP.NE.OR P5, PT, R0, 0x2, !P5 ;  /* 0x000000020000780c */ /* 0x000fe40006fa5670 */
[----:B------:R-:W-:-:S06]  /*1390*/  LOP3.LUT R2, R77, 0x1f, RZ, 0xc0, !PT ;  /* 0x0000001f4d027812 */ /* 0x000fcc00078ec0ff */
[----:B------:R-:W-:Y:S05]  /*13a0*/  BRA.U UP1, `(.L_x_17) ;  /* 0x0000001101b47547 */ /* 0x000fea000b800000 */
[----:B------:R-:W1:Y:S01]  /*13b0*/  LDCU UR13, c[0x0][0x38c] ;  /* 0x00007180ff0d77ac */ /* 0x000e620008000800 */
[----:B------:R-:W2:Y:S01]  /*13c0*/  LDC R8, c[0x0][0x370] ;  /* 0x0000dc00ff087b82 */ /* 0x000ea20000000800 */
[----:B------:R-:W-:Y:S01]  /*13d0*/  PLOP3.LUT P1, PT, PT, PT, UP2, 0x80, 0x8 ;  /* 0x000000000008781c */ /* 0x000fe20003f2f028 */
[----:B------:R-:W-:Y:S01]  /*13e0*/  IMAD.MOV.U32 R17, RZ, RZ, 0x1 ;  /* 0x00000001ff117424 */ /* 0x000fe200078e00ff */
[----:B------:R-:W-:Y:S01]  /*13f0*/  ISETP.EQ.OR P4, PT, R2, RZ, P5 ;  /* 0x000000ff0200720c */ /* 0x000fe20002f82670 */
[----:B------:R-:W-:Y:S01]  /*1400*/  IMAD.MOV.U32 R16, RZ, RZ, RZ ;  /* 0x000000ffff107224 */ /* 0x000fe200078e00ff */
[----:B------:R-:W-:Y:S02]  /*1410*/  PLOP3.LUT P1, PT, P1, PT, PT, 0x8, 0x80 ;  /* 0x000000000080781c */ /* 0x000fe40000f2e170 */
[----:B------:R-:W-:Y:S01]  /*1420*/  CS2R R12, SRZ ;  /* 0x00000000000c7805 */ /* 0x000fe2000001ff00 */
[----:B------:R-:W-:Y:S01]  /*1430*/  IMAD.MOV.U32 R11, RZ, RZ, 0x1 ;  /* 0x00000001ff0b7424 */ /* 0x000fe200078e00ff */
[----:B------:R-:W4:Y:S01]  /*1440*/  LDC R0, c[0x0][0x374] ;  /* 0x0000dd00ff007b82 */ /* 0x000f220000000800 */
[----:B------:R-:W2:Y:S01]  /*1450*/  LDCU.64 UR22, c[0x0][0x348] ;  /* 0x00006900ff1677ac */ /* 0x000ea20008000a00 */
[----:B------:R-:W-:Y:S01]  /*1460*/  UMOV UR6, URZ ;  /* 0x000000ff00067c82 */ /* 0x000fe20008000000 */
[----:B-1----:R-:W-:-:S04]  /*1470*/  UIADD3 UR5, UPT, UPT, UR13, 0x3f, URZ ;  /* 0x0000003f0d057890 */ /* 0x002fc8000fffe0ff */
[----:B------:R-:W-:-:S04]  /*1480*/  USHF.R.S32.HI UR4, URZ, 0x1f, UR5 ;  /* 0x0000001fff047899 */ /* 0x000fc80008011405 */
[----:B------:R-:W-:-:S04]  /*1490*/  ULEA.HI UR4, UR4, UR5, URZ, 0x6 ;  /* 0x0000000504047291 */ /* 0x000fc8000f8f30ff */
[----:B------:R-:W-:Y:S02]  /*14a0*/  USHF.R.S32.HI UR15, URZ, 0x6, UR4 ;  /* 0x00000006ff0f7899 */ /* 0x000fe40008011404 */
[----:B------:R-:W-:Y:S02]  /*14b0*/  UIADD3 UR4, UPT, UPT, UR13, -0x1, URZ ;  /* 0xffffffff0d047890 */ /* 0x000fe4000fffe0ff */
[----:B------:R-:W-:Y:S02]  /*14c0*/  UISETP.LT.U32.AND UP0, UPT, UR15, 0x4, UPT ;  /* 0x000000040f00788c */ /* 0x000fe4000bf01070 */
[----:B------:R-:W-:Y:S02]  /*14d0*/  UISETP.GE.U32.AND UP1, UPT, UR4, -0x7f, UPT ;  /* 0xffffff810400788c */ /* 0x000fe4000bf26070 */
[----:B------:R-:W-:Y:S02]  /*14e0*/  USEL UR14, UR15, 0x4, UP0 ;  /* 0x000000040f0e7887 */ /* 0x000fe40008000000 */
[----:B------:R-:W-:-:S02]  /*14f0*/  UIADD3 UR13, UPT, UPT, UR13, 0x7e, URZ ;  /* 0x0000007e0d0d7890 */ /* 0x000fc4000fffe0ff */
[----:B------:R-:W-:Y:S02]  /*1500*/  UIADD3 UR5, UPT, UPT, UR14, -0x1, URZ ;  /* 0xffffffff0e057890 */ /* 0x000fe4000fffe0ff */
[----:B------:R-:W-:-:S03]  /*1510*/  UIADD3 UR7, UPT, UPT, UR15, -UR14, URZ ;  /* 0x8000000e0f077290 */ /* 0x000fc6000fffe0ff */
[----:B------:R-:W-:-:S04]  /*1520*/  @UP1 UIADD3 UR5, UPT, UPT, UR14, URZ, URZ ;  /* 0x000000ff0e051290 */ /* 0x000fc8000fffe0ff */
[----:B--2---:R-:W-:-:S12]  /*1530*/  UIADD3 UR5, UPT, UPT, UR5, 0x1, URZ ;  /* 0x0000000105057890 */ /* 0x004fd8000fffe0ff */
.L_x_35:
[----:B------:R-:W-:Y:S01]  /*1540*/  UISETP.NE.AND UP0, UPT, UR37, URZ, UPT ;  /* 0x000000ff2500728c */ /* 0x000fe2000bf05270 */
[----:B------:R-:W1:Y:S08]  /*1550*/  S2UR UR37, SR_CgaCtaId ;  /* 0x00000000002579c3 */ /* 0x000e700000008800 */
[----:B------:R-:W-:Y:S05]  /*1560*/  BRA.U UP0, `(.L_x_18) ;  /* 0x0000000100347547 */ /* 0x000fea000b800000 */
[----:B------:R-:W2:Y:S01]  /*1570*/  S2R R2, SR_CgaCtaId ;  /* 0x0000000000027919 */ /* 0x000ea20000008800 */
[----:B------:R-:W-:-:S04]  /*1580*/  MOV R3, 0x400 ;  /* 0x0000040000037802 */ /* 0x000fc80000000f00 */
[----:B--2---:R-:W-:Y:S02]  /*1590*/  LEA R2, R2, R3, 0x18 ;  /* 0x0000000302027211 */ /* 0x004fe400078ec0ff */
[----:B------:R-:W-:-:S03]  /*15a0*/  SHF.L.U32 R3, R11, 0x1f, RZ ;  /* 0x0000001f0b037819 */ /* 0x000fc600000006ff */
[----:B------:R-:W-:-:S04]  /*15b0*/  IMAD R2, R12, 0x8, R2 ;  /* 0x000000080c027824 */ /* 0x000fc800078e0202 */
[----:B------:R-:W2:Y:S02]  /*15c0*/  SYNCS.PHASECHK.TRANS64.TRYWAIT P0, [R2+URZ+0x100], R3 ;  /* 0x00010003020075a7 */ /* 0x000ea400080011ff */
[----:B--2---:R-:W-:Y:S05]  /*15d0*/  @!P0 BRA `(.L_x_19) ;  /* 0x0000006400788947 */ /* 0x004fea0003800000 */
.L_x_131:
[----:B------:R-:W-:Y:S01]  /*15e0*/  VIADD R12, R12, 0x1 ;  /* 0x000000010c0c7836 */ /* 0x000fe20000000000 */
[----:B------:R2:W-:Y:S04]  /*15f0*/  SYNCS.ARRIVE.TRANS64.A1T0 RZ, [R2+URZ+0xf0], RZ ;  /* 0x0000f0ff02ff79a7 */ /* 0x0005e800081000ff */
[----:B------:R-:W-:-:S04]  /*1600*/  ISETP.NE.AND P0, PT, R12, 0x2, PT ;  /* 0x000000020c00780c */ /* 0x000fc80003f05270 */
[----:B------:R-:W-:Y:S02]  /*1610*/  SEL R12, R12, RZ, P0 ;  /* 0x000000ff0c0c7207 */ /* 0x000fe40000000000 */
[----:B--2---:R-:W-:-:S04]  /*1620*/  SEL R2, RZ, 0x1, P0 ;  /* 0x00000001ff027807 */ /* 0x004fc80000000000 */
[----:B------:R-:W-:-:S07]  /*1630*/  LOP3.LUT R11, R11, R2, RZ, 0x3c, !PT ;  /* 0x000000020b0b7212 */ /* 0x000fce00078e3cff */
.L_x_18:
[----:B------:R-:W-:Y:S01]  /*1640*/  UMOV UR4, 0x400 ;  /* 0x0000040000047882 */ /* 0x000fe20000000000 */
[----:B------:R-:W-:Y:S01]  /*1650*/  SHF.L.U32 R2, R17, 0x1f, RZ ;  /* 0x0000001f11027819 */ /* 0x000fe200000006ff */
[----:B-1----:R-:W-:Y:S01]  /*1660*/  ULEA UR4, UR37, UR4, 0x18 ;  /* 0x0000000425047291 */ /* 0x002fe2000f8ec0ff */
[----:B------:R-:W-:Y:S01]  /*1670*/  R2UR UR35, R15 ;  /* 0x000000000f2372ca */ /* 0x000fe200000e0000 */
[----:B------:R-:W-:Y:S01]  /*1680*/  UISETP.GE.U32.AND UP0, UPT, UR13, 0x7f, UPT ;  /* 0x0000007f0d00788c */ /* 0x000fe2000bf06070 */
[----:B------:R-:W-:Y:S01]  /*1690*/  R2UR UR19, R14 ;  /* 0x000000000e1372ca */ /* 0x000fe200000e0000 */
[----:B------:R-:W-:Y:S01]  /*16a0*/  ULEA UR8, UR6, UR4, 0x3 ;  /* 0x0000000406087291 */ /* 0x000fe2000f8e18ff */
[----:B------:R-:W-:-:S08]  /*16b0*/  UMOV UR29, URZ ;  /* 0x000000ff001d7c82 */ /* 0x000fd00008000000 */
[----:B------:R1:W2:Y:S01]  /*16c0*/  SYNCS.PHASECHK.TRANS64.TRYWAIT P0, [UR8+0x20], R2 ;  /* 0x00002002ff0075a7 */ /* 0x0002a20008001108 */
[----:B------:R-:W-:Y:S02]  /*16d0*/  USHF.L.U32 UR35, UR35, 0x7, URZ ;  /* 0x0000000723237899 */ /* 0x000fe400080006ff */
[----:B------:R-:W-:Y:S01]  /*16e0*/  USHF.L.U32 UR19, UR19, 0x6, URZ ;  /* 0x0000000613137899 */ /* 0x000fe200080006ff */
[----:B------:R-:W-:Y:S11]  /*16f0*/  BRA.U !UP0, `(.L_x_20) ;  /* 0x0000000108d87547 */ /* 0x000ff6000b800000 */
[----:B------:R-:W-:Y:S01]  /*1700*/  UMOV UR21, URZ ;  /* 0x000000ff00157c82 */ /* 0x000fe20008000000 */
[----:B------:R-:W-:-:S05]  /*1710*/  UMOV UR42, UR6 ;  /* 0x00000006002a7c82 */ /* 0x000fca0008000000 */
.L_x_25:
[----:B-1----:R-:W-:Y:S01]  /*1720*/  ULEA UR33, UR42, UR4, 0x3 ;  /* 0x000000042a217291 */ /* 0x002fe2000f8e18ff */
[----:B--2---:R-:W-:Y:S01]  /*1730*/  @!P5 MOV R3, 0xc000 ;  /* 0x0000c0000003d802 */ /* 0x004fe20000000f00 */
[----:B--2---:R-:W-:Y:S10]  /*1740*/  @P0 BRA `(.L_x_21) ;  /* 0x00000000000c0947 */ /* 0x004ff40003800000 */
[----:B------:R-:W-:-:S04]  /*1750*/  SHF.L.U32 R4, R17, 0x1f, RZ ;  /* 0x0000001f11047819 */ /* 0x000fc800000006ff */
[----:B------:R-:W2:Y:S02]  /*1760*/  SYNCS.PHASECHK.TRANS64.TRYWAIT P0, [UR33+0x20], R4 ;  /* 0x00002004ff0075a7 */ /* 0x000ea40008001121 */
[----:B--2---:R-:W-:Y:S05]  /*1770*/  @!P0 BRA `(.L_x_22) ;  /* 0x0000006400248947 */ /* 0x004fea0003800000 */
.L_x_21:
[----:B------:R2:W-:Y:S01]  /*1780*/  @!P5 SYNCS.ARRIVE.TRANS64 RZ, [UR33], R3 ;  /* 0x00000003ffffd9a7 */ /* 0x0005e20008000021 */
[----:B------:R-:W-:Y:S04]  /*1790*/  BSSY.RECONVERGENT B0, `(.L_x_23) ;  /* 0x0000003000007945 */ /* 0x000fe80003800200 */
[----:B------:R-:W-:Y:S05]  /*17a0*/  @P4 BRA `(.L_x_24) ;  /* 0x0000000000044947 */ /* 0x000fea0003800000 */
[----:B------:R-:W-:Y:S05]  /*17b0*/  BPT.TRAP 0x1 ;  /* 0x000000040000795c */ /* 0x000fea0000300000 */
.L_x_24:
[----:B------:R-:W-:Y:S05]  /*17c0*/  BSYNC.RECONVERGENT B0 ;  /* 0x0000000000007941 */ /* 0x000fea0003800200 */
.L_x_23:
[----:B------:R-:W-:Y:S02]  /*17d0*/  UIADD3 UR6, UPT, UPT, UR42, 0x1, URZ ;  /* 0x000000012a067890 */ /* 0x000fe4000fffe0ff */
[----:B------:R-:W-:Y:S02]  /*17e0*/  ULEA UR24, UR42, UR4, 0xf ;  /* 0x000000042a187291 */ /* 0x000fe4000f8e78ff */
[----:B------:R-:W-:Y:S02]  /*17f0*/  UISETP.NE.AND UP0, UPT, UR6, 0x4, UPT ;  /* 0x000000040600788c */ /* 0x000fe4000bf05270 */
[----:B------:R-:W-:Y:S02]  /*1800*/  UIADD3 UR40, UP1, UPT, UR22, 0x80, URZ ;  /* 0x0000008016287890 */ /* 0x000fe4000ff3e0ff */
[----:B------:R-:W-:Y:S02]  /*1810*/  USEL UR9, URZ, 0x1, UP0 ;  /* 0x00000001ff097887 */ /* 0x000fe40008000000 */
[----:B------:R-:W-:-:S02]  /*1820*/  USEL UR6, UR6, URZ, UP0 ;  /* 0x000000ff06067287 */ /* 0x000fc40008000000 */
[----:B------:R-:W-:Y:S02]  /*1830*/  USHF.L.U32 UR34, UR21, 0x6, URZ ;  /* 0x0000000615227899 */ /* 0x000fe400080006ff */
[----:B------:R-:W-:Y:S01]  /*1840*/  ULEA UR8, UR6, UR4, 0x3 ;  /* 0x0000000406087291 */ /* 0x000fe2000f8e18ff */
[----:B------:R-:W-:Y:S01]  /*1850*/  LOP3.LUT R17, R17, UR9, RZ, 0x3c, !PT ;  /* 0x0000000911117c12 */ /* 0x000fe2000f8e3cff */
[----:B------:R-:W-:Y:S02]  /*1860*/  UIADD3 UR38, UP0, UPT, UR22, 0x180, URZ ;  /* 0x0000018016267890 */ /* 0x000fe4000ff1e0ff */
[----:B------:R-:W-:Y:S01]  /*1870*/  UIADD3.X UR41, UPT, UPT, URZ, UR23, URZ, UP1, !UPT ;  /* 0x00000017ff297290 */ /* 0x000fe20008ffe4ff */
[----:B-1----:R-:W-:Y:S01]  /*1880*/  SHF.L.U32 R2, R17, 0x1f, RZ ;  /* 0x0000001f11027819 */ /* 0x002fe200000006ff */
[----:B------:R-:W-:Y:S02]  /*1890*/  UIADD3 UR32, UPT, UPT, UR24, 0x8400, URZ ;  /* 0x0000840018207890 */ /* 0x000fe4000fffe0ff */
[----:B------:R-:W-:Y:S01]  /*18a0*/  UIADD3 UR26, UPT, UPT, UR34, 0x20, URZ ;  /* 0x00000020221a7890 */ /* 0x000fe2000fffe0ff */
[----:B------:R1:W1:Y:S01]  /*18b0*/  SYNCS.PHASECHK.TRANS64.TRYWAIT P0, [UR8+0x20], R2 ;  /* 0x00002002ff0075a7 */ /* 0x0002620008001108 */
[----:B------:R-:W-:-:S02]  /*18c0*/  ULEA UR8, UR42, UR4, 0xe ;  /* 0x000000042a087291 */ /* 0x000fc4000f8e70ff */
[----:B------:R-:W-:Y:S02]  /*18d0*/  UIADD3 UR24, UPT, UPT, UR24, 0xc400, URZ ;  /* 0x0000c40018187890 */ /* 0x000fe4000fffe0ff */
[----:B------:R-:W-:Y:S02]  /*18e0*/  UIADD3.X UR39, UPT, UPT, URZ, UR23, URZ, UP0, !UPT ;  /* 0x00000017ff277290 */ /* 0x000fe400087fe4ff */
[----:B------:R-:W-:Y:S02]  /*18f0*/  UIADD3 UR16, UPT, UPT, UR8, 0x28400, URZ ;  /* 0x0002840008107890 */ /* 0x000fe4000fffe0ff */
[----:B------:R-:W-:Y:S01]  /*1900*/  UIADD3 UR8, UPT, UPT, UR8, 0x2a400, URZ ;  /* 0x0002a40008087890 */ /* 0x000fe2000fffe0ff */
[----:B------:R-:W-:Y:S01]  /*1910*/  UMOV UR30, 0x0 ;  /* 0x00000000001e7882 */ /* 0x000fe20000000000 */
[----:B------:R-:W-:Y:S01]  /*1920*/  UMOV UR31, 0x10000000 ;  /* 0x10000000001f7882 */ /* 0x000fe20000000000 */
[----:B------:R-:W-:Y:S01]  /*1930*/  UMOV UR25, UR33 ;  /* 0x0000002100197c82 */ /* 0x000fe20008000000 */
[----:B------:R-:W-:Y:S01]  /*1940*/  UMOV UR27, UR35 ;  /* 0x00000023001b7c82 */ /* 0x000fe20008000000 */
[----:B------:R-:W-:Y:S01]  /*1950*/  UMOV UR28, UR36 ;  /* 0x00000024001c7c82 */ /* 0x000fe20008000000 */
[----:B------:R-:W-:Y:S01]  /*1960*/  UMOV UR17, UR33 ;  /* 0x0000002100117c82 */ /* 0x000fe20008000000 */
[----:B------:R-:W-:Y:S01]  /*1970*/  UMOV UR20, UR36 ;  /* 0x0000002400147c82 */ /* 0x000fe20008000000 */
[----:B------:R-:W-:Y:S01]  /*1980*/  UMOV UR18, UR34 ;  /* 0x0000002200127c82 */ /* 0x000fe20008000000 */
[----:B------:R1:W-:Y:S01]  /*1990*/  UTMALDG.3D [UR32], [UR40], desc[UR30] ;  /* 0x00001e20280075b4 */ /* 0x0003e20008011000 */
[----:B------:R-:W-:Y:S01]  /*19a0*/  UMOV UR11, UR19 ;  /* 0x00000013000b7c82 */ /* 0x000fe20008000000 */
[----:B------:R-:W-:Y:S01]  /*19b0*/  UMOV UR12, UR36 ;  /* 0x00000024000c7c82 */ /* 0x000fe20008000000 */
[----:B------:R-:W-:Y:S01]  /*19c0*/  UMOV UR9, UR33 ;  /* 0x0000002100097c82 */ /* 0x000fe20008000000 */
[----:B------:R-:W-:Y:S01]  /*19d0*/  UMOV UR10, UR26 ;  /* 0x0000001a000a7c82 */ /* 0x000fe20008000000 */
[----:B------:R-:W-:Y:S01]  /*19e0*/  UIADD3 UR21, UPT, UPT, UR21, 0x1, URZ ;  /* 0x0000000115157890 */ /* 0x000fe2000fffe0ff */
[----:B------:R-:W-:Y:S01]  /*19f0*/  UMOV UR29, UR5 ;  /* 0x00000005001d7c82 */ /* 0x000fe20008000000 */
[----:B------:R1:W-:Y:S02]  /*1a00*/  UTMALDG.3D [UR24], [UR40], desc[UR30] ;  /* 0x00001e18280075b4 */ /* 0x0003e40008011000 */
[----:B------:R-:W-:Y:S01]  /*1a10*/  UISETP.NE.AND UP0, UPT, UR21, UR5, UPT ;  /* 0x000000051500728c */ /* 0x000fe2000bf05270 */
[----:B------:R-:W-:Y:S01]  /*1a20*/  UMOV UR42, UR6 ;  /* 0x00000006002a7c82 */ /* 0x000fe20008000000 */
[----:B------:R1:W-:Y:S01]  /*1a30*/  UTMALDG.3D [UR16], [UR38], desc[UR30] ;  /* 0x00001e10260075b4 */ /* 0x0003e20008011000 */
[----:B------:R1:W-:Y:S06]  /*1a40*/  UTMALDG.3D [UR8], [UR38], desc[UR30] ;  /* 0x00001e08260075b4 */ /* 0x0003ec0008011000 */
[----:B------:R-:W-:Y:S05]  /*1a50*/  BRA.U UP0, `(.L_x_25) ;  /* 0xfffffffd00307547 */ /* 0x000fea000b83ffff */
.L_x_20:
[----:B-1----:R-:W-:Y:S01]  /*1a60*/  ULEA UR8, UR6, UR4, 0x3 ;  /* 0x0000000406087291 */ /* 0x002fe2000f8e18ff */
[----:B------:R-:W-:Y:S01]  /*1a70*/  SHF.L.U32 R2, R17, 0x1f, RZ ;  /* 0x0000001f11027819 */ /* 0x000fe200000006ff */
[----:B------:R-:W-:Y:S01]  /*1a80*/  @!P1 SYNCS.ARRIVE.TRANS64.A1T0 RZ, [UR4+0x88], RZ ;  /* 0x000088ffffff99a7 */ /* 0x000fe20008100004 */
[----:B------:R-:W-:-:S06]  /*1a90*/  UISETP.GT.AND UP0, UPT, UR15, UR14, UPT ;  /* 0x0000000e0f00728c */ /* 0x000fcc000bf04270 */
[----:B--2---:R1:W2:Y:S03]  /*1aa0*/  SYNCS.PHASECHK.TRANS64.TRYWAIT P0, [UR8+0x20], R2 ;  /* 0x00002002ff0075a7 */ /* 0x0042a60008001108 */
[----:B------:R-:W-:Y:S05]  /*1ab0*/  BRA.U !UP0, `(.L_x_26) ;  /* 0x0000000108d47547 */ /* 0x000fea000b800000 */
[----:B------:R-:W-:Y:S01]  /*1ac0*/  UIADD3 UR21, UPT, UPT, UR7, UR29, URZ ;  /* 0x0000001d07157290 */ /* 0x000fe2000fffe0ff */
[----:B------:R-:W-:-:S11]  /*1ad0*/  UMOV UR42, UR6 ;  /* 0x00000006002a7c82 */ /* 0x000fd60008000000 */
.L_x_31:
[----:B-1----:R-:W-:Y:S01]  /*1ae0*/  ULEA UR33, UR42, UR4, 0x3 ;  /* 0x000000042a217291 */ /* 0x002fe2000f8e18ff */
[----:B--2---:R-:W-:Y:S01]  /*1af0*/  @!P5 MOV R3, 0xc000 ;  /* 0x0000c0000003d802 */ /* 0x004fe20000000f00 */
[----:B--2---:R-:W-:Y:S10]  /*1b00*/  @P0 BRA `(.L_x_27) ;  /* 0x00000000000c0947 */ /* 0x004ff40003800000 */
[----:B------:R-:W-:-:S04]  /*1b10*/  SHF.L.U32 R4, R17, 0x1f, RZ ;  /* 0x0000001f11047819 */ /* 0x000fc800000006ff */
[----:B------:R-:W2:Y:S02]  /*1b20*/  SYNCS.PHASECHK.TRANS64.TRYWAIT P0, [UR33+0x20], R4 ;  /* 0x00002004ff0075a7 */ /* 0x000ea40008001121 */
[----:B--2---:R-:W-:Y:S05]  /*1b30*/  @!P0 BRA `(.L_x_28) ;  /* 0x00000060004c8947 */ /* 0x004fea0003800000 */
.L_x_27:
[----:B------:R2:W-:Y:S01]  /*1b40*/  @!P5 SYNCS.ARRIVE.TRANS64 RZ, [UR33], R3 ;  /* 0x00000003ffffd9a7 */ /* 0x0005e20008000021 */
[----:B------:R-:W-:Y:S04]  /*1b50*/  BSSY.RECONVERGENT B0, `(.L_x_29) ;  /* 0x0000003000007945 */ /* 0x000fe80003800200 */
[----:B------:R-:W-:Y:S05]  /*1b60*/  @P4 BRA `(.L_x_30) ;  /* 0x0000000000044947 */ /* 0x000fea0003800000 */
[----:B------:R-:W-:Y:S05]  /*1b70*/  BPT.TRAP 0x1 ;  /* 0x000000040000795c */ /* 0x000fea0000300000 */
.L_x_30:
[----:B------:R-:W-:Y:S05]  /*1b80*/  BSYNC.RECONVERGENT B0 ;  /* 0x0000000000007941 */ /* 0x000fea0003800200 */
.L_x_29:
        /* <DEDUP_REMOVED lines=32> */
[----:B------:R-:W-:Y:S01]  /*1d90*/  UMOV UR10, UR26 ;  /* 0x0000001a000a7c82 */ /* 0x000fe20008000000 */
[----:B------:R-:W-:Y:S01]  /*1da0*/  UIADD3 UR29, UPT, UPT, UR29, 0x1, URZ ;  /* 0x000000011d1d7890 */ /* 0x000fe2000fffe0ff */
[----:B------:R1:W-:Y:S01]  /*1db0*/  UTMALDG.3D [UR24], [UR40], desc[UR30] ;  /* 0x00001e18280075b4 */ /* 0x0003e20008011000 */
[----:B------:R-:W-:-:S02]  /*1dc0*/  UMOV UR42, UR6 ;  /* 0x00000006002a7c82 */ /* 0x000fc40008000000 */
[----:B------:R-:W-:Y:S01]  /*1dd0*/  UISETP.NE.AND UP0, UPT, UR29, UR21, UPT ;  /* 0x000000151d00728c */ /* 0x000fe2000bf05270 */
[----:B------:R1:W-:Y:S01]  /*1de0*/  UTMALDG.3D [UR16], [UR38], desc[UR30] ;  /* 0x00001e10260075b4 */ /* 0x0003e20008011000 */
[----:B------:R1:W-:Y:S07]  /*1df0*/  UTMALDG.3D [UR8], [UR38], desc[UR30] ;  /* 0x00001e08260075b4 */ /* 0x0003ee0008011000 */
[----:B------:R-:W-:Y:S05]  /*1e00*/  BRA.U UP0, `(.L_x_31) ;  /* 0xfffffffd00347547 */ /* 0x000fea000b83ffff */
.L_x_26:
[C---:B-1----:R-:W-:Y:S01]  /*1e10*/  LEA R2, R16.reuse, UR4, 0x3 ;  /* 0x0000000410027c11 */ /* 0x042fe2000f8e18ff */
[----:B------:R-:W-:Y:S01]  /*1e20*/  NOP ;  /* 0x0000000000007918 */ /* 0x000fe20000000000 */
[----:B--2---:R-:W-:Y:S02]  /*1e30*/  SHF.L.U32 R3, R13, 0x1f, RZ ;  /* 0x0000001f0d037819 */ /* 0x004fe400000006ff */
[----:B------:R-:W-:Y:S02]  /*1e40*/  LEA R4, R16, UR4, 0x4 ;  /* 0x0000000410047c11 */ /* 0x000fe4000f8e20ff */
[----:B------:R-:W1:Y:S02]  /*1e50*/  SYNCS.PHASECHK.TRANS64.TRYWAIT P0, [R2+URZ+0x90], R3 ;  /* 0x00009003020075a7 */ /* 0x000e6400080011ff */
[----:B-1----:R-:W-:Y:S05]  /*1e60*/  @!P0 BRA `(.L_x_32) ;  /* 0x0000005c00988947 */ /* 0x002fea0003800000 */
.L_x_134:
[----:B------:R-:W2:Y:S01]  /*1e70*/  LDS.128 R4, [R4+0x120] ;  /* 0x0001200004047984 */ /* 0x000ea20000000c00 */
[----:B---3--:R-:W-:Y:S01]  /*1e80*/  ISETP.GE.AND P0, PT, R26, 0x1, PT ;  /* 0x000000011a00780c */ /* 0x008fe20003f06270 */
[----:B-1----:R-:W-:Y:S01]  /*1e90*/  VIADD R2, R2, 0xa0 ;  /* 0x000000a002027836 */ /* 0x002fe20000000000 */
[----:B------:R-:W-:Y:S01]  /*1ea0*/  @!PT LDS RZ, [RZ] ;  /* 0x00000000fffff984 */ /* 0x000fe20000000800 */
[----:B------:R-:W-:Y:S01]  /*1eb0*/  @!PT LDS RZ, [RZ] ;  /* 0x00000000fffff984 */ /* 0x000fe20000000800 */
[----:B------:R-:W-:Y:S01]  /*1ec0*/  @!PT LDS RZ, [RZ] ;  /* 0x00000000fffff984 */ /* 0x000fe20000000800 */
[----:B------:R-:W-:Y:S01]  /*1ed0*/  @!PT LDS RZ, [RZ] ;  /* 0x00000000fffff984 */ /* 0x000fe20000000800 */
[----:B------:R1:W-:Y:S06]  /*1ee0*/  MEMBAR.ALL.CTA ;  /* 0x0000000000007992 */ /* 0x0003ec0000008000 */
[----:B-1----:R-:W1:Y:S01]  /*1ef0*/  FENCE.VIEW.ASYNC.S ;  /* 0x00000000000073c6 */ /* 0x002e620000000000 */
[----:B------:R-:W-:-:S04]  /*1f00*/  PRMT R2, RZ, 0x654, R2 ;  /* 0x00000654ff027816 */ /* 0x000fc80000000002 */
[----:B-1----:R1:W-:Y:S01]  /*1f10*/  SYNCS.ARRIVE.TRANS64.RED.A1T0 RZ, [R2+URZ], RZ ;  /* 0x000000ff02ff79a7 */ /* 0x0023e200081004ff */
[----:B--2---:R-:W-:-:S13]  /*1f20*/  LOP3.LUT P2, RZ, R6, 0x1, RZ, 0xc0, !PT ;  /* 0x0000000106ff7812 */ /* 0x004fda000784c0ff */
[----:B------:R-:W-:Y:S01]  /*1f30*/  @P2 SHF.R.U32.HI R3, RZ, 0x10, R5 ;  /* 0x00000010ff032819 */ /* 0x000fe20000011605 */
[----:B------:R-:W-:Y:S01]  /*1f40*/  VOTEU.ANY UP0, P2 ;  /* 0x0000000000ff7886 */ /* 0x000fe20001000100 */
[----:B------:R-:W-:Y:S02]  /*1f50*/  @P2 MOV R10, R4 ;  /* 0x00000004000a2202 */ /* 0x000fe40000000f00 */
[----:B------:R-:W-:Y:S02]  /*1f60*/  @P2 R2UR.BROADCAST UR8, R3 ;  /* 0x00000000030822ca */ /* 0x000fe400008e0000 */
[----:B------:R-:W-:-:S11]  /*1f70*/  @P2 LOP3.LUT R9, R5, 0xffff, RZ, 0xc0, !PT ;  /* 0x0000ffff05092812 */ /* 0x000fd600078ec0ff */
[----:B------:R-:W-:Y:S01]  /*1f80*/  @UP0 UMOV UR36, UR8 ;  /* 0x0000000800240c82 */ /* 0x000fe20008000000 */
[----:B-1----:R-:W-:Y:S05]  /*1f90*/  @!P0 BRA `(.L_x_33) ;  /* 0x0000000000b88947 */ /* 0x002fea0003800000 */
[----:B------:R-:W4:Y:S01]  /*1fa0*/  LDC.64 R4, c[0x0][0xb18] ;  /* 0x0002c600ff047b82 */ /* 0x000f220000000a00 */
[----:B------:R-:W-:-:S07]  /*1fb0*/  ISETP.NE.AND P3, PT, R26, 0x1, PT ;  /* 0x000000011a00780c */ /* 0x000fce0003f65270 */
[----:B------:R-:W1:Y:S08]  /*1fc0*/  LDC.64 R6, c[0x0][0xb10] ;  /* 0x0002c400ff067b82 */ /* 0x000e700000000a00 */
[----:B------:R-:W2:Y:S08]  /*1fd0*/  LDC R14, c[0x0][0xb20] ;  /* 0x0002c800ff0e7b82 */ /* 0x000eb00000000800 */
[----:B------:R-:W3:Y:S01]  /*1fe0*/  LDC R15, c[0x0][0xb0c] ;  /* 0x0002c300ff0f7b82 */ /* 0x000ee20000000800 */
[----:B----4-:R-:W-:Y:S01]  /*1ff0*/  IMAD.HI.U32 R19, R0, R5, RZ ;  /* 0x0000000500137227 */ /* 0x010fe200078e00ff */
[----:B------:R-:W-:-:S03]  /*2000*/  ISETP.NE.AND P0, PT, R4, 0x1, PT ;  /* 0x000000010400780c */ /* 0x000fc60003f05270 */
[----:B------:R-:W-:-:S03]  /*2010*/  IMAD.HI.U32 R5, R9, R5, RZ ;  /* 0x0000000509057227 */ /* 0x000fc600078e00ff */
[----:B------:R-:W4:Y:S01]  /*2020*/  LDC.64 R2, c[0x0][0xb28] ;  /* 0x0002ca00ff027b82 */ /* 0x000f220000000a00 */
[----:B-1----:R-:W-:-:S04]  /*2030*/  IMAD.HI.U32 R20, R8, R6, RZ ;  /* 0x0000000608147227 */ /* 0x002fc800078e00ff */
[----:B------:R-:W-:Y:S01]  /*2040*/  IMAD.HI.U32 R21, R10, R6, RZ ;  /* 0x000000060a157227 */ /* 0x000fe200078e00ff */
[----:B------:R-:W-:Y:S02]  /*2050*/  SHF.R.U32.HI R20, RZ, R7, R20 ;  /* 0x00000007ff147219 */ /* 0x000fe40000011614 */
[-C--:B--2---:R-:W-:Y:S02]  /*2060*/  SHF.R.U32.HI R19, RZ, R14.reuse, R19 ;  /* 0x0000000eff137219 */ /* 0x084fe40000011613 */
[----:B------:R-:W-:Y:S02]  /*2070*/  SHF.R.U32.HI R5, RZ, R14, R5 ;  /* 0x0000000eff057219 */ /* 0x000fe40000011605 */
[----:B------:R-:W-:Y:S02]  /*2080*/  SEL R19, R0, R19, !P0 ;  /* 0x0000001300137207 */ /* 0x000fe40004000000 */
[----:B------:R-:W-:Y:S02]  /*2090*/  SHF.R.U32.HI R21, RZ, R7, R21 ;  /* 0x00000007ff157219 */ /* 0x000fe40000011615 */
[----:B---3--:R-:W-:-:S02]  /*20a0*/  ISETP.NE.AND P1, PT, R15, 0x1, PT ;  /* 0x000000010f00780c */ /* 0x008fc40003f25270 */
[----:B------:R-:W-:Y:S02]  /*20b0*/  SEL R5, R9, R5, !P0 ;  /* 0x0000000509057207 */ /* 0x000fe40004000000 */
[----:B------:R-:W-:Y:S02]  /*20c0*/  SEL R20, R8, R20, !P1 ;  /* 0x0000001408147207 */ /* 0x000fe40004800000 */
[----:B------:R-:W-:Y:S01]  /*20d0*/  SEL R21, R10, R21, !P1 ;  /* 0x000000150a157207 */ /* 0x000fe20004800000 */
[----:B----4-:R-:W-:-:S04]  /*20e0*/  IMAD.HI.U32 R18, R19, R2, RZ ;  /* 0x0000000213127227 */ /* 0x010fc800078e00ff */
        /* <DEDUP_REMOVED lines=10> */
[----:B------:R-:W-:-:S04]  /*2190*/  @!P0 IMAD.HI.U32 R7, R21, R2, RZ ;  /* 0x0000000215078227 */ /* 0x000fc800078e00ff */
[----:B------:R-:W-:Y:S01]  /*21a0*/  IMAD.MOV R2, RZ, RZ, -R6 ;  /* 0x000000ffff027224 */ /* 0x000fe200078e0a06 */
[----:B------:R-:W-:Y:S02]  /*21b0*/  @!P0 SHF.R.U32.HI R3, RZ, R3, R7 ;  /* 0x00000003ff038219 */ /* 0x000fe40000011607 */
[----:B------:R-:W-:Y:S01]  /*21c0*/  IADD3 R7, PT, PT, -R5, RZ, RZ ;  /* 0x000000ff05077210 */ /* 0x000fe20007ffe1ff */
[----:B------:R-:W-:Y:S01]  /*21d0*/  IMAD R2, R26, R2, R5 ;  /* 0x000000021a027224 */ /* 0x000fe200078e0205 */
        /* <DEDUP_REMOVED lines=10> */
.L_x_33:
[----:B------:R-:W1:Y:S02]  /*2280*/  LDCU UR8, c[0x0][0xb30] ;  /* 0x00016600ff0877ac */ /* 0x000e640008000800 */
[----:B-1----:R-:W-:-:S09]  /*2290*/  UISETP.NE.AND UP0, UPT, UR8, 0x1, UPT ;  /* 0x000000010800788c */ /* 0x002fd2000bf05270 */
[----:B------:R-:W-:Y:S05]  /*22a0*/  BRA.U UP0, `(.L_x_34) ;  /* 0x0000000100407547 */ /* 0x000fea000b800000 */
[----:B------:R-:W1:Y:S08]  /*22b0*/  LDC.64 R4, c[0x0][0xb10] ;  /* 0x0002c400ff047b82 */ /* 0x000e700000000a00 */
[----:B------:R-:W2:Y:S08]  /*22c0*/  LDC.64 R2, c[0x0][0xb18] ;  /* 0x0002c600ff027b82 */ /* 0x000eb00000000a00 */
[----:B------:R-:W3:Y:S08]  /*22d0*/  LDC R6, c[0x0][0xb20] ;  /* 0x0002c800ff067b82 */ /* 0x000ef00000000800 */
[----:B------:R-:W4:Y:S01]  /*22e0*/  LDC R7, c[0x0][0xb0c] ;  /* 0x0002c300ff077b82 */ /* 0x000f220000000800 */
[----:B-1----:R-:W-:-:S05]  /*22f0*/  IMAD.HI.U32 R4, R10, R4, RZ ;  /* 0x000000040a047227 */ /* 0x002fca00078e00ff */
[----:B------:R-:W-:Y:S01]  /*2300*/  SHF.R.U32.HI R4, RZ, R5, R4 ;  /* 0x00000005ff047219 */ /* 0x000fe20000011604 */
[----:B--2---:R-:W-:Y:S01]  /*2310*/  IMAD.HI.U32 R3, R9, R3, RZ ;  /* 0x0000000309037227 */ /* 0x004fe200078e00ff */
[----:B------:R-:W-:-:S04]  /*2320*/  ISETP.NE.AND P0, PT, R2, 0x1, PT ;  /* 0x000000010200780c */ /* 0x000fc80003f05270 */
[----:B---3--:R-:W-:-:S04]  /*2330*/  SHF.R.U32.HI R3, RZ, R6, R3 ;  /* 0x00000006ff037219 */ /* 0x008fc80000011603 */
[----:B------:R-:W-:Y:S02]  /*2340*/  SEL R3, R9, R3, !P0 ;  /* 0x0000000309037207 */ /* 0x000fe40004000000 */
[----:B----4-:R-:W-:-:S04]  /*2350*/  ISETP.NE.AND P1, PT, R7, 0x1, PT ;  /* 0x000000010700780c */ /* 0x010fc80003f25270 */
[----:B------:R-:W-:-:S05]  /*2360*/  SEL R4, R10, R4, !P1 ;  /* 0x000000040a047207 */ /* 0x000fca0004800000 */
[----:B------:R-:W-:Y:S02]  /*2370*/  IMAD.IADD R5, R3, 0x1, -R4 ;  /* 0x0000000103057824 */ /* 0x000fe400078e0a04 */
[----:B------:R-:W-:Y:S02]  /*2380*/  IMAD.IADD R3, R4, 0x1, -R3 ;  /* 0x0000000104037824 */ /* 0x000fe400078e0a03 */
[----:B------:R-:W-:Y:S02]  /*2390*/  IMAD R10, R5, R7, R10 ;  /* 0x00000007050a7224 */ /* 0x000fe400078e020a */
[----:B------:R-:W-:-:S07]  /*23a0*/  IMAD R9, R3, R2, R9 ;  /* 0x0000000203097224 */ /* 0x000fce00078e0209 */
.L_x_34:
[----:B------:R-:W-:Y:S01]  /*23b0*/  VIADD R16, R16, 0x1 ;  /* 0x0000000110107836 */ /* 0x000fe20000000000 */
[----:B------:R-:W-:Y:S01]  /*23c0*/  PLOP3.LUT P1, PT, PT, PT, PT, 0x80, 0x8 ;  /* 0x000000000008781c */ /* 0x000fe20003f2f070 */
[----:B------:R-:W-:Y:S02]  /*23d0*/  IMAD.IADD R15, R10, 0x1, R63 ;  /* 0x000000010a0f7824 */ /* 0x000fe400078e023f */
[----:B------:R-:W-:Y:S01]  /*23e0*/  IMAD.IADD R14, R9, 0x1, R62 ;  /* 0x00000001090e7824 */ /* 0x000fe200078e023e */
[----:B------:R-:W-:-:S04]  /*23f0*/  ISETP.NE.AND P0, PT, R16, 0x2, PT ;  /* 0x000000021000780c */ /* 0x000fc80003f05270 */
[----:B------:R-:W-:Y:S02]  /*2400*/  SEL R2, RZ, 0x1, P0 ;  /* 0x00000001ff027807 */ /* 0x000fe40000000000 */
[----:B------:R-:W-:Y:S02]  /*2410*/  SEL R16, R16, RZ, P0 ;  /* 0x000000ff10107207 */ /* 0x000fe40000000000 */
[----:B------:R-:W-:Y:S01]  /*2420*/  LOP3.LUT R13, R13, R2, RZ, 0x3c, !PT ;  /* 0x000000020d0d7212 */ /* 0x000fe200078e3cff */
[----:B------:R-:W-:Y:S06]  /*2430*/  @P2 BRA `(.L_x_35) ;  /* 0xfffffff000402947 */ /* 0x000fec000383ffff */
[----:B------:R-:W-:Y:S01]  /*2440*/  UIADD3 UR4, UPT, UPT, UR4, 0x20, URZ ;  /* 0x0000002004047890 */ /* 0x000fe2000fffe0ff */
[----:B------:R-:W-:-:S03]  /*2450*/  SHF.L.U32 R2, R17, 0x1f, RZ ;  /* 0x0000001f11027819 */ /* 0x000fc600000006ff */
[----:B------:R-:W-:-:S09]  /*2460*/  ULEA UR5, UR6, UR4, 0x3 ;  /* 0x0000000406057291 */ /* 0x000fd2000f8e18ff */
[----:B------:R-:W1:Y:S02]  /*2470*/  SYNCS.PHASECHK.TRANS64.TRYWAIT P0, [UR5], R2 ;  /* 0x00000002ff0075a7 */ /* 0x000e640008001105 */
[----:B-1----:R-:W-:Y:S05]  /*2480*/  @!P0 BRA `(.L_x_36) ;  /* 0x0000005800248947 */ /* 0x002fea0003800000 */
.L_x_136:
[----:B------:R-:W-:-:S04]  /*2490*/  UIADD3 UR6, UPT, UPT, UR6, 0x1, URZ ;  /* 0x0000000106067890 */ /* 0x000fc8000fffe0ff */
[----:B------:R-:W-:-:S04]  /*24a0*/  UISETP.NE.AND UP0, UPT, UR6, 0x4, UPT ;  /* 0x000000040600788c */ /* 0x000fc8000bf05270 */
[----:B------:R-:W-:Y:S02]  /*24b0*/  USEL UR7, URZ, 0x1, UP0 ;  /* 0x00000001ff077887 */ /* 0x000fe40008000000 */
[----:B------:R-:W-:-:S04]  /*24c0*/  USEL UR6, UR6, URZ, UP0 ;  /* 0x000000ff06067287 */ /* 0x000fc80008000000 */
[----:B------:R-:W-:Y:S01]  /*24d0*/  ULEA UR5, UR6, UR4, 0x3 ;  /* 0x0000000406057291 */ /* 0x000fe2000f8e18ff */
[----:B-1----:R-:W-:-:S04]  /*24e0*/  LOP3.LUT R2, R17, UR7, RZ, 0x3c, !PT ;  /* 0x0000000711027c12 */ /* 0x002fc8000f8e3cff */
[----:B------:R-:W-:-:S04]  /*24f0*/  SHF.L.U32 R3, R2, 0x1f, RZ ;  /* 0x0000001f02037819 */ /* 0x000fc800000006ff */
[----:B------:R-:W1:Y:S02]  /*2500*/  SYNCS.PHASECHK.TRANS64.TRYWAIT P0, [UR5], R3 ;  /* 0x00000003ff0075a7 */ /* 0x000e640008001105 */
[----:B-1----:R-:W-:Y:S05]  /*2510*/  @!P0 BRA `(.L_x_37) ;  /* 0x0000005800188947 */ /* 0x002fea0003800000 */
.L_x_138:
[----:B------:R-:W-:-:S04]  /*2520*/  UIADD3 UR6, UPT, UPT, UR6, 0x1, URZ ;  /* 0x0000000106067890 */ /* 0x000fc8000fffe0ff */
[----:B------:R-:W-:-:S04]  /*2530*/  UISETP.NE.AND UP0, UPT, UR6, 0x4, UPT ;  /* 0x000000040600788c */ /* 0x000fc8000bf05270 */
[----:B------:R-:W-:Y:S02]  /*2540*/  USEL UR7, URZ, 0x1, UP0 ;  /* 0x00000001ff077887 */ /* 0x000fe40008000000 */
[----:B------:R-:W-:-:S04]  /*2550*/  USEL UR6, UR6, URZ, UP0 ;  /* 0x000000ff06067287 */ /* 0x000fc80008000000 */
[----:B------:R-:W-:Y:S01]  /*2560*/  ULEA UR5, UR6, UR4, 0x3 ;  /* 0x0000000406057291 */ /* 0x000fe2000f8e18ff */
[----:B------:R-:W-:-:S04]  /*2570*/  LOP3.LUT R2, R2, UR7, RZ, 0x3c, !PT ;  /* 0x0000000702027c12 */ /* 0x000fc8000f8e3cff */
[----:B-1----:R-:W-:-:S04]  /*2580*/  SHF.L.U32 R3, R2, 0x1f, RZ ;  /* 0x0000001f02037819 */ /* 0x002fc800000006ff */
[----:B------:R-:W1:Y:S02]  /*2590*/  SYNCS.PHASECHK.TRANS64.TRYWAIT P0, [UR5], R3 ;  /* 0x00000003ff0075a7 */ /* 0x000e640008001105 */
[----:B-1----:R-:W-:Y:S05]  /*25a0*/  @!P0 BRA `(.L_x_38) ;  /* 0x00000058000c8947 */ /* 0x002fea0003800000 */
.L_x_140:
[----:B------:R-:W-:-:S04]  /*25b0*/  UIADD3 UR6, UPT, UPT, UR6, 0x1, URZ ;  /* 0x0000000106067890 */ /* 0x000fc8000fffe0ff */
[----:B------:R-:W-:-:S04]  /*25c0*/  UISETP.NE.AND UP0, UPT, UR6, 0x4, UPT ;  /* 0x000000040600788c */ /* 0x000fc8000bf05270 */
[----:B------:R-:W-:Y:S02]  /*25d0*/  USEL UR5, URZ, 0x1, UP0 ;  /* 0x00000001ff057887 */ /* 0x000fe40008000000 */
[----:B------:R-:W-:-:S04]  /*25e0*/  USEL UR6, UR6, URZ, UP0 ;  /* 0x000000ff06067287 */ /* 0x000fc80008000000 */
[----:B------:R-:W-:Y:S01]  /*25f0*/  ULEA UR6, UR6, UR4, 0x3 ;  /* 0x0000000406067291 */ /* 0x000fe2000f8e18ff */
[----:B------:R-:W-:-:S04]  /*2600*/  LOP3.LUT R2, R2, UR5, RZ, 0x3c, !PT ;  /* 0x0000000502027c12 */ /* 0x000fc8000f8e3cff */
[----:B------:R-:W-:Y:S01]  /*2610*/  SHF.L.U32 R2, R2, 0x1f, RZ ;  /* 0x0000001f02027819 */ /* 0x000fe200000006ff */
[----:B-1--4-:R-:W-:-:S07]  /*2620*/  IMAD.U32 R0, RZ, RZ, UR6 ;  /* 0x00000006ff007e24 */ /* 0x012fce000f8e00ff */
.L_x_39:
[----:B-1----:R1:W2:Y:S02]  /*2630*/  SYNCS.PHASECHK.TRANS64.TRYWAIT P0, [R0+URZ], R2 ;  /* 0x00000002000075a7 */ /* 0x0022a400080011ff */
[----:B--2---:R-:W-:Y:S05]  /*2640*/  @!P0 NANOSLEEP.SYNCS 0x989680 ;  /* 0x009896800000895d */ /* 0x004fea0003900000 */
[----:B------:R-:W2:Y:S02]  /*2650*/  @!P0 SYNCS.PHASECHK.TRANS64 P0, [R0+URZ], R2 ;  /* 0x00000002000085a7 */ /* 0x000ea400080010ff */
[----:B--2---:R-:W-:Y:S05]  /*2660*/  @P0 EXIT ;  /* 0x000000000000094d */ /* 0x004fea0003800000 */
[----:B------:R-:W-:Y:S05]  /*2670*/  BRA `(.L_x_39) ;  /* 0xfffffffc00ec7947 */ /* 0x000fea000383ffff */
.L_x_17:
[----:B------:R-:W-:-:S04]  /*2680*/  UISETP.NE.AND UP1, UPT, UR37, URZ, UPT ;  /* 0x000000ff2500728c */ /* 0x000fc8000bf25270 */
[----:B------:R-:W-:-:S09]  /*2690*/  UISETP.NE.OR UP1, UPT, UR8, 0x1, UP1 ;  /* 0x000000010800788c */ /* 0x000fd20008f25670 */
[----:B------:R-:W-:Y:S05]  /*26a0*/  BRA.U UP1, `(.L_x_40) ;  /* 0x0000000501487547 */ /* 0x000fea000b800000 */
[----:B------:R-:W-:Y:S01]  /*26b0*/  ISETP.NE.AND P2, PT, R2, RZ, PT ;  /* 0x000000ff0200720c */ /* 0x000fe20003f45270 */
[----:B------:R-:W-:Y:S01]  /*26c0*/  IMAD.MOV.U32 R12, RZ, RZ, 0x1 ;  /* 0x00000001ff0c7424 */ /* 0x000fe200078e00ff */
[----:B------:R-:W-:Y:S02]  /*26d0*/  CS2R R10, SRZ ;  /* 0x00000000000a7805 */ /* 0x000fe4000001ff00 */
[----:B------:R-:W-:Y:S01]  /*26e0*/  CS2R R8, SRZ ;  /* 0x0000000000087805 */ /* 0x000fe2000001ff00 */
[----:B------:R-:W-:Y:S01]  /*26f0*/  UMOV UR4, 0x400 ;  /* 0x0000040000047882 */ /* 0x000fe20000000000 */
[----:B------:R-:W-:Y:S01]  /*2700*/  UMOV UR6, URZ ;  /* 0x000000ff00067c82 */ /* 0x000fe20008000000 */
[----:B------:R-:W-:-:S12]  /*2710*/  ULEA UR37, UR37, UR4, 0x18 ;  /* 0x0000000425257291 */ /* 0x000fd8000f8ec0ff */
.L_x_44:
[----:B------:R-:W-:Y:S02]  /*2720*/  LEA R0, R8, UR37, 0x3 ;  /* 0x0000002508007c11 */ /* 0x000fe4000f8e18ff */
[----:B------:R-:W-:-:S03]  /*2730*/  SHF.L.U32 R4, R9, 0x1f, RZ ;  /* 0x0000001f09047819 */ /* 0x000fc600000006ff */
[----:B------:R-:W-:Y:S01]  /*2740*/  VIADD R5, R0, 0x100 ;  /* 0x0000010000057836 */ /* 0x000fe20000000000 */
[----:B------:R-:W1:Y:S02]  /*2750*/  SYNCS.PHASECHK.TRANS64.TRYWAIT P0, [R0+URZ+0xf0], R4 ;  /* 0x0000f004000075a7 */ /* 0x000e6400080011ff */
[----:B-1----:R-:W-:Y:S05]  /*2760*/  @!P0 BRA `(.L_x_41) ;  /* 0x0000005400b48947 */ /* 0x002fea0003800000 */
.L_x_141:
[----:B------:R-:W-:Y:S01]  /*2770*/  ULEA UR5, UR6, UR37, 0x3 ;  /* 0x0000002506057291 */ /* 0x000fe2000f8e18ff */
[----:B-1----:R-:W-:Y:S01]  /*2780*/  PRMT R0, RZ, 0x654, R5 ;  /* 0x00000654ff007816 */ /* 0x002fe20000000005 */
[----:B------:R-:W-:Y:S01]  /*2790*/  @!P2 IMAD.MOV.U32 R4, RZ, RZ, 0x10 ;  /* 0x00000010ff04a424 */ /* 0x000fe200078e00ff */
[----:B------:R-:W-:Y:S01]  /*27a0*/  SHF.L.U32 R5, R12, 0x1f, RZ ;  /* 0x0000001f0c057819 */ /* 0x000fe200000006ff */
[----:B------:R-:W-:Y:S01]  /*27b0*/  UIADD3 UR4, UPT, UPT, UR5, 0x90, URZ ;  /* 0x0000009005047890 */ /* 0x000fe2000fffe0ff */
[----:B------:R1:W-:Y:S05]  /*27c0*/  SYNCS.ARRIVE.TRANS64.RED.A1T0 RZ, [R0+URZ], RZ ;  /* 0x000000ff00ff79a7 */ /* 0x0003ea00081004ff */
[----:B------:R-:W-:Y:S01]  /*27d0*/  IMAD.U32 R6, RZ, RZ, UR4 ;  /* 0x00000004ff067e24 */ /* 0x000fe2000f8e00ff */
[----:B------:R-:W2:Y:S04]  /*27e0*/  SYNCS.PHASECHK.TRANS64.TRYWAIT P0, [UR5+0xa0], R5 ;  /* 0x0000a005ff0075a7 */ /* 0x000ea80008001105 */
[----:B------:R-:W-:Y:S01]  /*27f0*/  PRMT R6, R2, 0x654, R6 ;  /* 0x0000065402067816 */ /* 0x000fe20000000006 */
[----:B-12---:R-:W-:Y:S06]  /*2800*/  @!P0 BRA `(.L_x_42) ;  /* 0x0000005400a08947 */ /* 0x006fec0003800000 */
.L_x_143:
[----:B------:R-:W-:Y:S01]  /*2810*/  ULEA UR4, UR6, UR37, 0x4 ;  /* 0x0000002506047291 */ /* 0x000fe2000f8e20ff */
[----:B------:R-:W-:Y:S01]  /*2820*/  SEL R3, R6, R3, !P2 ;  /* 0x0000000306037207 */ /* 0x000fe20005000000 */
[----:B------:R-:W-:Y:S01]  /*2830*/  UIADD3 UR5, UPT, UPT, UR5, 0x90, URZ ;  /* 0x0000009005057890 */ /* 0x000fe2000fffe0ff */
[----:B-1----:R-:W-:Y:S01]  /*2840*/  LEA R0, R11, UR37, 0x3 ;  /* 0x000000250b007c11 */ /* 0x002fe2000f8e18ff */
[----:B------:R-:W-:Y:S01]  /*2850*/  UIADD3 UR4, UPT, UPT, UR4, 0x120, URZ ;  /* 0x0000012004047890 */ /* 0x000fe2000fffe0ff */
[----:B------:R1:W-:Y:S01]  /*2860*/  @!P2 SYNCS.ARRIVE.TRANS64.RED RZ, [R3+URZ], R4 ;  /* 0x0000000403ffa9a7 */ /* 0x0003e200080004ff */
[----:B------:R-:W-:Y:S01]  /*2870*/  UIADD3 UR6, UPT, UPT, UR6, 0x1, URZ ;  /* 0x0000000106067890 */ /* 0x000fe2000fffe0ff */
[----:B------:R-:W-:-:S03]  /*2880*/  VIADD R8, R8, 0x1 ;  /* 0x0000000108087836 */ /* 0x000fc60000000000 */
[----:B------:R-:W-:Y:S02]  /*2890*/  UISETP.NE.AND UP0, UPT, UR6, 0x2, UPT ;  /* 0x000000020600788c */ /* 0x000fe4000bf05270 */
[----:B------:R-:W-:Y:S01]  /*28a0*/  ISETP.NE.AND P0, PT, R8, 0x2, PT ;  /* 0x000000020800780c */ /* 0x000fe20003f05270 */
[----:B------:R-:W-:Y:S06]  /*28b0*/  UGETNEXTWORKID.BROADCAST [UR4], [UR5] ;  /* 0x00000000040073ca */ /* 0x000fec0008000100 */
[----:B------:R-:W-:Y:S02]  /*28c0*/  USEL UR4, URZ, 0x1, UP0 ;  /* 0x00000001ff047887 */ /* 0x000fe40008000000 */
[----:B------:R-:W-:-:S04]  /*28d0*/  USEL UR6, UR6, URZ, UP0 ;  /* 0x000000ff06067287 */ /* 0x000fc80008000000 */
[----:B------:R-:W-:Y:S02]  /*28e0*/  LOP3.LUT R12, R12, UR4, RZ, 0x3c, !PT ;  /* 0x000000040c0c7c12 */ /* 0x000fe4000f8e3cff */
[----:B-1----:R-:W-:-:S04]  /*28f0*/  SHF.L.U32 R4, R10, 0x1f, RZ ;  /* 0x0000001f0a047819 */ /* 0x002fc800000006ff */
[----:B------:R-:W1:Y:S02]  /*2900*/  SYNCS.PHASECHK.TRANS64.TRYWAIT P1, [R0+URZ+0x90], R4 ;  /* 0x00009004000075a7 */ /* 0x000e6400080211ff */
[----:B-1----:R-:W-:Y:S05]  /*2910*/  @!P1 BRA `(.L_x_43) ;  /* 0x0000005400749947 */ /* 0x002fea0003800000 */
.L_x_144:
[C---:B-1----:R-:W-:Y:S01]  /*2920*/  LEA R4, R11.reuse, UR37, 0x4 ;  /* 0x000000250b047c11 */ /* 0x042fe2000f8e20ff */
[----:B------:R-:W-:Y:S01]  /*2930*/  VIADD R0, R0, 0xa0 ;  /* 0x000000a000007836 */ /* 0x000fe20000000000 */
[----:B------:R-:W-:Y:S01]  /*2940*/  SEL R8, R8, RZ, P0 ;  /* 0x000000ff08087207 */ /* 0x000fe20000000000 */
[----:B------:R-:W-:-:S03]  /*2950*/  VIADD R11, R11, 0x1 ;  /* 0x000000010b0b7836 */ /* 0x000fc60000000000 */
[----:B------:R-:W1:Y:S01]  /*2960*/  LDS.128 R4, [R4+0x120] ;  /* 0x0001200004047984 */ /* 0x000e620000000c00 */
[----:B------:R-:W-:Y:S02]  /*2970*/  PRMT R0, RZ, 0x654, R0 ;  /* 0x00000654ff007816 */ /* 0x000fe40000000000 */
[C---:B------:R-:W-:Y:S01]  /*2980*/  ISETP.NE.AND P1, PT, R11.reuse, 0x2, PT ;  /* 0x000000020b00780c */ /* 0x040fe20003f25270 */
[----:B------:R-:W-:Y:S01]  /*2990*/  @!PT LDS RZ, [RZ] ;  /* 0x00000000fffff984 */ /* 0x000fe20000000800 */
[----:B------:R-:W-:Y:S01]  /*29a0*/  @!PT LDS RZ, [RZ] ;  /* 0x00000000fffff984 */ /* 0x000fe20000000800 */
[----:B------:R-:W-:Y:S01]  /*29b0*/  @!PT LDS RZ, [RZ] ;  /* 0x00000000fffff984 */ /* 0x000fe20000000800 */
[----:B------:R-:W-:Y:S01]  /*29c0*/  @!PT LDS RZ, [RZ] ;  /* 0x00000000fffff984 */ /* 0x000fe20000000800 */
[----:B------:R2:W-:Y:S06]  /*29d0*/  MEMBAR.ALL.CTA ;  /* 0x0000000000007992 */ /* 0x0005ec0000008000 */
[----:B--2---:R-:W2:Y:S01]  /*29e0*/  FENCE.VIEW.ASYNC.S ;  /* 0x00000000000073c6 */ /* 0x004ea20000000000 */
[----:B------:R-:W-:Y:S01]  /*29f0*/  SEL R11, R11, RZ, P1 ;  /* 0x000000ff0b0b7207 */ /* 0x000fe20000800000 */
[----:B--2---:R2:W-:Y:S01]  /*2a00*/  SYNCS.ARRIVE.TRANS64.RED.A1T0 RZ, [R0+URZ], RZ ;  /* 0x000000ff00ff79a7 */ /* 0x0045e200081004ff */
[----:B-1----:R-:W-:-:S02]  /*2a10*/  LOP3.LUT P3, RZ, R6, 0x1, RZ, 0xc0, !PT ;  /* 0x0000000106ff7812 */ /* 0x002fc4000786c0ff */
[----:B------:R-:W-:-:S04]  /*2a20*/  SEL R4, RZ, 0x1, P1 ;  /* 0x00000001ff047807 */ /* 0x000fc80000800000 */
[----:B------:R-:W-:Y:S02]  /*2a30*/  LOP3.LUT R10, R10, R4, RZ, 0x3c, !PT ;  /* 0x000000040a0a7212 */ /* 0x000fe400078e3cff */
[----:B--2---:R-:W-:-:S04]  /*2a40*/  SEL R0, RZ, 0x1, P0 ;  /* 0x00000001ff007807 */ /* 0x004fc80000000000 */
[----:B------:R-:W-:Y:S01]  /*2a50*/  LOP3.LUT R9, R9, R0, RZ, 0x3c, !PT ;  /* 0x0000000009097212 */ /* 0x000fe200078e3cff */
[----:B------:R-:W-:Y:S06]  /*2a60*/  @P3 BRA `(.L_x_44) ;  /* 0xfffffffc002c3947 */ /* 0x000fec000383ffff */
[----:B------:R-:W-:Y:S01]  /*2a70*/  ULEA UR5, UR6, UR37, 0x3 ;  /* 0x0000002506057291 */ /* 0x000fe2000f8e18ff */
[----:B------:R-:W-:-:S08]  /*2a80*/  SHF.L.U32 R2, R12, 0x1f, RZ ;  /* 0x0000001f0c027819 */ /* 0x000fd000000006ff */
[----:B------:R-:W1:Y:S02]  /*2a90*/  SYNCS.PHASECHK.TRANS64 P0, [UR5+0xa0], R2 ;  /* 0x0000a002ff0075a7 */ /* 0x000e640008001005 */
[----:B-1----:R-:W-:Y:S05]  /*2aa0*/  @P0 BRA `(.L_x_45) ;  /* 0x0000000000080947 */ /* 0x002fea0003800000 */
[----:B------:R-:W1:Y:S02]  /*2ab0*/  SYNCS.PHASECHK.TRANS64.TRYWAIT P0, [UR5+0xa0], R2 ;  /* 0x0000a002ff0075a7 */ /* 0x000e640008001105 */
[----:B-1----:R-:W-:Y:S05]  /*2ac0*/  @!P0 BRA `(.L_x_46) ;  /* 0x00000054001c8947 */ /* 0x002fea0003800000 */
.L_x_45:
[----:B------:R-:W-:-:S04]  /*2ad0*/  UIADD3 UR4, UPT, UPT, UR6, 0x1, URZ ;  /* 0x0000000106047890 */ /* 0x000fc8000fffe0ff */
[----:B------:R-:W-:-:S04]  /*2ae0*/  UISETP.NE.AND UP0, UPT, UR4, 0x2, UPT ;  /* 0x000000020400788c */ /* 0x000fc8000bf05270 */
[----:B------:R-:W-:Y:S02]  /*2af0*/  USEL UR7, URZ, 0x1, UP0 ;  /* 0x00000001ff077887 */ /* 0x000fe40008000000 */
[----:B------:R-:W-:-:S04]  /*2b00*/  USEL UR4, UR4, URZ, UP0 ;  /* 0x000000ff04047287 */ /* 0x000fc80008000000 */
[----:B------:R-:W-:Y:S01]  /*2b10*/  ULEA UR4, UR4, UR37, 0x3 ;  /* 0x0000002504047291 */ /* 0x000fe2000f8e18ff */
[----:B-1----:R-:W-:-:S04]  /*2b20*/  LOP3.LUT R2, R12, UR7, RZ, 0x3c, !PT ;  /* 0x000000070c027c12 */ /* 0x002fc8000f8e3cff */
[----:B------:R-:W-:-:S04]  /*2b30*/  SHF.L.U32 R0, R2, 0x1f, RZ ;  /* 0x0000001f02007819 */ /* 0x000fc800000006ff */
[----:B------:R-:W1:Y:S02]  /*2b40*/  SYNCS.PHASECHK.TRANS64 P0, [UR4+0xa0], R0 ;  /* 0x0000a000ff0075a7 */ /* 0x000e640008001004 */
[----:B-1----:R-:W-:Y:S05]  /*2b50*/  @P0 EXIT ;  /* 0x000000000000094d */ /* 0x002fea0003800000 */
[----:B------:R-:W-:Y:S02]  /*2b60*/  SHF.L.U32 R2, R2, 0x1f, RZ ;  /* 0x0000001f02027819 */ /* 0x000fe400000006ff */
[----:B------:R-:W-:-:S07]  /*2b70*/  MOV R0, UR4 ;  /* 0x0000000400007c02 */ /* 0x000fce0008000f00 */
.L_x_47:
[----:B-1----:R1:W2:Y:S02]  /*2b80*/  SYNCS.PHASECHK.TRANS64.TRYWAIT P0, [R0+URZ+0xa0], R2 ;  /* 0x0000a002000075a7 */ /* 0x0022a400080011ff */
[----:B--2---:R-:W-:Y:S05]  /*2b90*/  @!P0 NANOSLEEP.SYNCS 0x989680 ;  /* 0x009896800000895d */ /* 0x004fea0003900000 */
[----:B------:R-:W2:Y:S02]  /*2ba0*/  @!P0 SYNCS.PHASECHK.TRANS64 P0, [R0+URZ+0xa0], R2 ;  /* 0x0000a002000085a7 */ /* 0x000ea400080010ff */
[----:B--2---:R-:W-:Y:S05]  /*2bb0*/  @P0 EXIT ;  /* 0x000000000000094d */ /* 0x004fea0003800000 */
[----:B------:R-:W-:Y:S05]  /*2bc0*/  BRA `(.L_x_47) ;  /* 0xfffffffc00ec7947 */ /* 0x000fea000383ffff */
.L_x_40:
[----:B------:R-:W-:-:S09]  /*2bd0*/  UISETP.NE.AND UP1, UPT, UR8, URZ, UPT ;  /* 0x000000ff0800728c */ /* 0x000fd2000bf25270 */
[----:B------:R-:W-:Y:S05]  /*2be0*/  BRA.U UP1, `(.L_x_48) ;  /* 0x0000001101247547 */ /* 0x000fea000b800000 */
[----:B------:R-:W-:Y:S01]  /*2bf0*/  UMOV UR4, 0x40 ;  /* 0x0000004000047882 */ /* 0x000fe20000000000 */
[----:B------:R-:W-:Y:S01]  /*2c00*/  NOP ;  /* 0x0000000000007918 */ /* 0x000fe20000000000 */
[----:B------:R-:W-:Y:S01]  /*2c10*/  ULEA UR4, UR37, UR4, 0x18 ;  /* 0x0000000425047291 */ /* 0x000fe2000f8ec0ff */
[----:B------:R-:W-:Y:S02]  /*2c20*/  UMOV UR5, 0x400 ;  /* 0x0000040000057882 */ /* 0x000fe40000000000 */
[----:B------:R-:W-:-:S06]  /*2c30*/  ULEA UR37, UR37, UR5, 0x18 ;  /* 0x0000000525257291 */ /* 0x000fcc000f8ec0ff */
[----:B------:R-:W1:Y:S02]  /*2c40*/  LDS.U8 R0, [UR4+0x1c] ;  /* 0x00001c04ff007984 */ /* 0x000e640008000000 */
[----:B-1----:R-:W-:-:S13]  /*2c50*/  ISETP.NE.AND P0, PT, R0, RZ, PT ;  /* 0x000000ff0000720c */ /* 0x002fda0003f05270 */
[----:B------:R-:W-:Y:S05]  /*2c60*/  @P0 BRA `(.L_x_49) ;  /* 0x0000000000580947 */ /* 0x000fea0003800000 */
[----:B------:R-:W-:-:S13]  /*2c70*/  ELECT P0, URZ, PT ;  /* 0x0000000000ff782f */ /* 0x000fda0003800000 */
[----:B------:R-:W-:Y:S05]  /*2c80*/  @!P0 BRA `(.L_x_50) ;  /* 0x0000000000608947 */ /* 0x000fea0003800000 */
[----:B------:R-:W-:Y:S01]  /*2c90*/  UMOV UR5, 0x10 ;  /* 0x0000001000057882 */ /* 0x000fe20000000000 */
[----:B------:R-:W-:Y:S01]  /*2ca0*/  HFMA2 R0, -RZ, RZ, 0, 5.9604644775390625e-08 ;  /* 0x00000001ff007431 */ /* 0x000fe200000001ff */
[----:B------:R-:W-:-:S03]  /*2cb0*/  MOV R2, 0xffff ;  /* 0x0000ffff00027802 */ /* 0x000fc60000000f00 */
[----:B------:R-:W-:Y:S04]  /*2cc0*/  DEPBAR.LE SB1, 0x36 ;  /* 0x00009d800000791a */ /* 0x000fe80000000000 */
[----:B------:R-:W1:Y:S02]  /*2cd0*/  UTCATOMSWS.FIND_AND_SET.ALIGN UP0, UR5, UR5 ;  /* 0x00000005000575e3 */ /* 0x000e640008000800 */
[----:B-1----:R-:W-:Y:S01]  /*2ce0*/  MOV R3, UR5 ;  /* 0x0000000500037c02 */ /* 0x002fe20008000f00 */
[----:B------:R-:W-:Y:S06]  /*2cf0*/  BRA.U UP0, `(.L_x_51) ;  /* 0x0000000100187547 */ /* 0x000fec000b800000 */
.L_x_52:
[----:B------:R-:W-:Y:S05]  /*2d00*/  NANOSLEEP 0x64 ;  /* 0x000000640000795d */ /* 0x000fea0003800000 */
[----:B------:R-:W-:-:S05]  /*2d10*/  UMOV UR5, 0x10 ;  /* 0x0000001000057882 */ /* 0x000fca0000000000 */
[----:B------:R-:W-:Y:S04]  /*2d20*/  DEPBAR.LE SB1, 0x36 ;  /* 0x00009d800000791a */ /* 0x000fe80000000000 */
[----:B------:R-:W1:Y:S02]  /*2d30*/  UTCATOMSWS.FIND_AND_SET.ALIGN UP0, UR5, UR5 ;  /* 0x00000005000575e3 */ /* 0x000e640008000800 */
[----:B-1----:R-:W-:Y:S01]  /*2d40*/  MOV R3, UR5 ;  /* 0x0000000500037c02 */ /* 0x002fe20008000f00 */
[----:B------:R-:W-:Y:S05]  /*2d50*/  BRA.U !UP0, `(.L_x_52) ;  /* 0xfffffffd08e87547 */ /* 0x000fea000b83ffff */
.L_x_51:
[-C--:B------:R-:W-:Y:S02]  /*2d60*/  SHF.L.U32 R2, R2, R3.reuse, RZ ;  /* 0x0000000302027219 */ /* 0x080fe400000006ff */
[----:B------:R-:W-:Y:S01]  /*2d70*/  SHF.L.U32 R0, R0, R3, RZ ;  /* 0x0000000300007219 */ /* 0x000fe200000006ff */
[----:B------:R-:W-:Y:S02]  /*2d80*/  IMAD.SHL.U32 R3, R3, 0x20, RZ ;  /* 0x0000002003037824 */ /* 0x000fe400078e00ff */
[----:B------:R1:W-:Y:S04]  /*2d90*/  ATOMS.OR RZ, [UR4+0x14], R2 ;  /* 0x00001402ffff798c */ /* 0x0003e8000b000004 */
[----:B------:R1:W-:Y:S04]  /*2da0*/  ATOMS.OR RZ, [UR4+0x18], R0 ;  /* 0x00001800ffff798c */ /* 0x0003e8000b000004 */
[----:B------:R1:W-:Y:S01]  /*2db0*/  STS [UR37+0x140], R3 ;  /* 0x00014003ff007988 */ /* 0x0003e20008000825 */
[----:B------:R-:W-:Y:S05]  /*2dc0*/  BRA `(.L_x_50) ;  /* 0x0000000000107947 */ /* 0x000fea0003800000 */
.L_x_49:
[----:B------:R-:W-:Y:S02]  /*2dd0*/  MOV R0, 0xffffffff ;  /* 0xffffffff00007802 */ /* 0x000fe40000000f00 */
[----:B------:R-:W-:-:S03]  /*2de0*/  MOV R2, 0x2e10 ;  /* 0x00002e1000027802 */ /* 0x000fc60000000f00 */
[----:B------:R1:W-:Y:S04]  /*2df0*/  STS [UR37+0x140], R0 ;  /* 0x00014000ff007988 */ /* 0x0003e80008000825 */
[----:B-1-3-5:R-:W-:Y:S05]  /*2e00*/  CALL.REL.NOINC `($__internal_1_$__cuda_sm10x_tcgen05_guardrail_trap_phase_invalid_during_alloc) ;  /* 0x0000005800647944 */ /* 0x02afea0003c00000 */
.L_x_50:
[----:B------:R-:W-:Y:S05]  /*2e10*/  WARPSYNC.ALL ;  /* 0x0000000000007948 */ /* 0x000fea0003800000 */
[----:B------:R-:W2:Y:S01]  /*2e20*/  S2UR UR5, SR_CgaCtaId ;  /* 0x00000000000579c3 */ /* 0x000ea20000008800 */
[----:B------:R-:W-:Y:S01]  /*2e30*/  UMOV UR4, 0x400 ;  /* 0x0000040000047882 */ /* 0x000fe20000000000 */
[----:B------:R-:W-:-:S06]  /*2e40*/  NOP ;  /* 0x0000000000007918 */ /* 0x000fcc0000000000 */
[----:B------:R-:W-:Y:S06]  /*2e50*/  BAR.ARV 0x6, 0xa0 ;  /* 0x0182800000007b1d */ /* 0x000fec0000002000 */
[----:B------:R-:W4:Y:S01]  /*2e60*/  LDCU UR7, c[0x0][0x38c] ;  /* 0x00007180ff0777ac */ /* 0x000f220008000800 */
[----:B------:R-:W-:Y:S01]  /*2e70*/  IMAD.MOV.U32 R11, RZ, RZ, 0x1 ;  /* 0x00000001ff0b7424 */ /* 0x000fe200078e00ff */
[----:B------:R-:W-:Y:S01]  /*2e80*/  CS2R R8, SRZ ;  /* 0x0000000000087805 */ /* 0x000fe2000001ff00 */
[----:B------:R-:W-:Y:S01]  /*2e90*/  IMAD.MOV.U32 R10, RZ, RZ, RZ ;  /* 0x000000ffff0a7224 */ /* 0x000fe200078e00ff */
[----:B------:R-:W3:Y:S01]  /*2ea0*/  LDCU UR6, c[0x0][0x38c] ;  /* 0x00007180ff0677ac */ /* 0x000ee20008000800 */
[----:B------:R-:W-:Y:S01]  /*2eb0*/  UMOV UR15, URZ ;  /* 0x000000ff000f7c82 */ /* 0x000fe20008000000 */
[----:B------:R-:W-:Y:S01]  /*2ec0*/  UMOV UR14, URZ ;  /* 0x000000ff000e7c82 */ /* 0x000fe20008000000 */
[----:B--2---:R-:W-:Y:S01]  /*2ed0*/  ULEA UR5, UR5, UR4, 0x18 ;  /* 0x0000000405057291 */ /* 0x004fe2000f8ec0ff */
[----:B------:R-:W-:Y:S01]  /*2ee0*/  UMOV UR32, 0x0 ;  /* 0x0000000000207882 */ /* 0x000fe20000000000 */
[----:B------:R-:W-:-:S02]  /*2ef0*/  UMOV UR33, 0x8100910 ;  /* 0x0810091000217882 */ /* 0x000fc40000000000 */
[----:B------:R-:W-:Y:S02]  /*2f00*/  UIADD3 UR9, UPT, UPT, UR5, 0x8400, URZ ;  /* 0x0000840005097890 */ /* 0x000fe4000fffe0ff */
[----:B------:R-:W-:Y:S02]  /*2f10*/  UIADD3 UR10, UPT, UPT, UR5, 0x28400, URZ ;  /* 0x00028400050a7890 */ /* 0x000fe4000fffe0ff */
[----:B----4-:R-:W-:Y:S01]  /*2f20*/  UIADD3 UR7, UPT, UPT, UR7, 0x3f, URZ ;  /* 0x0000003f07077890 */ /* 0x010fe2000fffe0ff */
[----:B-1----:R-:W1:Y:S01]  /*2f30*/  LDS R0, [UR5+0x140] ;  /* 0x00014005ff007984 */ /* 0x002e620008000800 */
[----:B------:R-:W-:Y:S02]  /*2f40*/  USHF.R.U32.HI UR9, URZ, 0x4, UR9 ;  /* 0x00000004ff097899 */ /* 0x000fe40008011609 */
[----:B------:R-:W-:Y:S02]  /*2f50*/  USHF.R.S32.HI UR4, URZ, 0x1f, UR7 ;  /* 0x0000001fff047899 */ /* 0x000fe40008011407 */
[----:B------:R-:W-:-:S02]  /*2f60*/  USHF.R.U32.HI UR10, URZ, 0x4, UR10 ;  /* 0x00000004ff0a7899 */ /* 0x000fc4000801160a */
[----:B------:R-:W-:Y:S02]  /*2f70*/  ULEA.HI UR4, UR4, UR7, URZ, 0x6 ;  /* 0x0000000704047291 */ /* 0x000fe4000f8f30ff */
[----:B------:R-:W-:Y:S02]  /*2f80*/  ULOP3.LUT UR9, UR9, 0x3fff, URZ, 0xc0, !UPT ;  /* 0x00003fff09097892 */ /* 0x000fe4000f8ec0ff */
[----:B------:R-:W-:Y:S02]  /*2f90*/  USHF.R.S32.HI UR4, URZ, 0x6, UR4 ;  /* 0x00000006ff047899 */ /* 0x000fe40008011404 */
[----:B------:R-:W-:Y:S02]  /*2fa0*/  ULOP3.LUT UR10, UR10, 0x3fff, URZ, 0xc0, !UPT ;  /* 0x00003fff0a0a7892 */ /* 0x000fe4000f8ec0ff */
[----:B------:R-:W-:Y:S01]  /*2fb0*/  UISETP.LT.AND UP0, UPT, UR4, 0x1, UPT ;  /* 0x000000010400788c */ /* 0x000fe2000bf01270 */
[----:B------:R-:W-:Y:S01]  /*2fc0*/  UMOV UR30, 0x0 ;  /* 0x00000000001e7882 */ /* 0x000fe20000000000 */
[----:B------:R-:W-:-:S02]  /*2fd0*/  UMOV UR31, 0x8100910 ;  /* 0x08100910001f7882 */ /* 0x000fc40000000000 */
[----:B------:R-:W-:Y:S01]  /*2fe0*/  USEL UR8, UR4, 0x1, !UP0 ;  /* 0x0000000104087887 */ /* 0x000fe2000c000000 */
[----:B------:R-:W-:Y:S01]  /*2ff0*/  UMOV UR28, 0x0 ;  /* 0x00000000001c7882 */ /* 0x000fe20000000000 */
[----:B------:R-:W-:Y:S01]  /*3000*/  UMOV UR29, 0x8100910 ;  /* 0x08100910001d7882 */ /* 0x000fe20000000000 */
[----:B------:R-:W-:Y:S01]  /*3010*/  UMOV UR26, 0x0 ;  /* 0x00000000001a7882 */ /* 0x000fe20000000000 */
[----:B------:R-:W-:Y:S01]  /*3020*/  UMOV UR27, 0x8100910 ;  /* 0x08100910001b7882 */ /* 0x000fe20000000000 */
[----:B------:R-:W-:Y:S01]  /*3030*/  UMOV UR24, 0x0 ;  /* 0x0000000000187882 */ /* 0x000fe20000000000 */
[----:B------:R-:W-:Y:S01]  /*3040*/  UMOV UR25, 0x8100910 ;  /* 0x0810091000197882 */ /* 0x000fe20000000000 */
[----:B------:R-:W-:Y:S01]  /*3050*/  UMOV UR22, 0x0 ;  /* 0x0000000000167882 */ /* 0x000fe20000000000 */
[----:B------:R-:W-:Y:S01]  /*3060*/  UMOV UR23, 0x8100910 ;  /* 0x0810091000177882 */ /* 0x000fe20000000000 */
[----:B------:R-:W-:Y:S02]  /*3070*/  ULOP3.LUT UR9, UR9, 0x10000, URZ, 0xfc, !UPT ;  /* 0x0001000009097892 */ /* 0x000fe4000f8efcff */
[----:B------:R-:W-:-:S02]  /*3080*/  ULOP3.LUT UR10, UR10, 0x10000, URZ, 0xfc, !UPT ;  /* 0x000100000a0a7892 */ /* 0x000fc4000f8efcff */
[----:B------:R-:W-:Y:S02]  /*3090*/  UIADD3 UR8, UPT, UPT, -UR8, URZ, URZ ;  /* 0x000000ff08087290 */ /* 0x000fe4000fffe1ff */
[----:B---3--:R-:W-:Y:S01]  /*30a0*/  UISETP.GE.AND UP3, UPT, UR6, 0x1, UPT ;  /* 0x000000010600788c */ /* 0x008fe2000bf66270 */
[----:B------:R-:W-:Y:S01]  /*30b0*/  UMOV UR20, 0x0 ;  /* 0x0000000000147882 */ /* 0x000fe20000000000 */
[----:B------:R-:W-:Y:S01]  /*30c0*/  UMOV UR21, 0x8100910 ;  /* 0x0810091000157882 */ /* 0x000fe20000000000 */
[----:B------:R-:W-:Y:S01]  /*30d0*/  UMOV UR18, 0x0 ;  /* 0x0000000000127882 */ /* 0x000fe20000000000 */
[----:B-1----:R-:W-:Y:S01]  /*30e0*/  R2UR UR16, R0 ;  /* 0x00000000001072ca */ /* 0x002fe200000e0000 */
[----:B------:R-:W-:-:S14]  /*30f0*/  UMOV UR19, 0x8100910 ;  /* 0x0810091000137882 */ /* 0x000fdc0000000000 */
.L_x_59:
[----:B------:R-:W-:Y:S02]  /*3100*/  LEA R0, R10, UR5, 0x3 ;  /* 0x000000050a007c11 */ /* 0x000fe4000f8e18ff */
[----:B------:R-:W-:Y:S02]  /*3110*/  SHF.L.U32 R2, R9, 0x1f, RZ ;  /* 0x0000001f09027819 */ /* 0x000fe400000006ff */
[----:B------:R-:W-:Y:S01]  /*3120*/  PLOP3.LUT P0, PT, PT, PT, UP3, 0x80, 0x8 ;  /* 0x000000000008781c */ /* 0x000fe20003f0f038 */
[----:B------:R-:W-:Y:S01]  /*3130*/  VIADD R3, R0, 0xa0 ;  /* 0x000000a000037836 */ /* 0x000fe20000000000 */
[----:B-1----:R-:W1:Y:S02]  /*3140*/  SYNCS.PHASECHK.TRANS64.TRYWAIT P1, [R0+URZ+0x90], R2 ;  /* 0x00009002000075a7 */ /* 0x002e6400080211ff */
[----:B-1-3--:R-:W-:Y:S09]  /*3150*/  @!P1 BRA `(.L_x_53) ;  /* 0x0000004c00909947 */ /* 0x00aff20003800000 */
.L_x_146:
[----:B------:R-:W-:Y:S01]  /*3160*/  LEA R4, R10, UR5, 0x4 ;  /* 0x000000050a047c11 */ /* 0x000fe2000f8e20ff */
[----:B------:R-:W-:Y:S01]  /*3170*/  @UP3 ULEA UR7, UR14, UR5, 0x3 ;  /* 0x000000050e073291 */ /* 0x000fe2000f8e18ff */
[----:B------:R-:W-:Y:S01]  /*3180*/  PLOP3.LUT P2, PT, PT, PT, PT, 0x80, 0x8 ;  /* 0x000000000008781c */ /* 0x000fe20003f4f070 */
[----:B------:R-:W-:Y:S01]  /*3190*/  ULEA UR6, UR15, UR5, 0x3 ;  /* 0x000000050f067291 */ /* 0x000fe2000f8e18ff */
[----:B------:R-:W-:Y:S02]  /*31a0*/  PRMT R3, RZ, 0x654, R3 ;  /* 0x00000654ff037816 */ /* 0x000fe40000000003 */
[----:B------:R-:W2:Y:S01]  /*31b0*/  LDS.128 R4, [R4+0x120] ;  /* 0x0001200004047984 */ /* 0x000ea20000000c00 */
[----:B-1----:R-:W-:Y:S02]  /*31c0*/  @P0 SHF.L.U32 R2, R8, 0x1f, RZ ;  /* 0x0000001f08020819 */ /* 0x002fe400000006ff */
[----:B------:R-:W-:Y:S01]  /*31d0*/  SHF.L.U32 R0, R11, 0x1f, RZ ;  /* 0x0000001f0b007819 */ /* 0x000fe200000006ff */
[----:B------:R-:W-:Y:S01]  /*31e0*/  @!PT LDS RZ, [RZ] ;  /* 0x00000000fffff984 */ /* 0x000fe20000000800 */
[----:B------:R-:W-:Y:S01]  /*31f0*/  @!PT LDS RZ, [RZ] ;  /* 0x00000000fffff984 */ /* 0x000fe20000000800 */
[----:B------:R-:W-:Y:S01]  /*3200*/  @!PT LDS RZ, [RZ] ;  /* 0x00000000fffff984 */ /* 0x000fe20000000800 */
[----:B------:R-:W-:Y:S01]  /*3210*/  @!PT LDS RZ, [RZ] ;  /* 0x00000000fffff984 */ /* 0x000fe20000000800 */
[----:B------:R1:W-:Y:S06]  /*3220*/  MEMBAR.ALL.CTA ;  /* 0x0000000000007992 */ /* 0x0003ec0000008000 */
[----:B-1----:R-:W1:Y:S02]  /*3230*/  FENCE.VIEW.ASYNC.S ;  /* 0x00000000000073c6 */ /* 0x002e640000000000 */
[----:B-1----:R1:W-:Y:S01]  /*3240*/  SYNCS.ARRIVE.TRANS64.RED.A1T0 RZ, [R3+URZ], RZ ;  /* 0x000000ff03ff79a7 */ /* 0x0023e200081004ff */
[----:B------:R1:W3:Y:S01]  /*3250*/  @P0 SYNCS.PHASECHK.TRANS64.TRYWAIT P2, [UR7], R2 ;  /* 0x00000002ff0005a7 */ /* 0x0002e20008041107 */
[----:B------:R-:W-:Y:S01]  /*3260*/  ULEA UR7, UR15, UR16, 0x6 ;  /* 0x000000100f077291 */ /* 0x000fe2000f8e30ff */
[----:B--2---:R-:W-:Y:S01]  /*3270*/  LOP3.LUT P1, RZ, R6, 0x1, RZ, 0xc0, !PT ;  /* 0x0000000106ff7812 */ /* 0x004fe2000782c0ff */
[----:B------:R-:W2:Y:S02]  /*3280*/  SYNCS.PHASECHK.TRANS64.TRYWAIT P0, [UR6+0xd0], R0 ;  /* 0x0000d000ff0075a7 */ /* 0x000ea40008001106 */
[----:B-123--:R-:W-:Y:S10]  /*3290*/  @!P0 BRA `(.L_x_54) ;  /* 0x0000004c00548947 */ /* 0x00eff40003800000 */
.L_x_148:
[----:B------:R-:W-:Y:S01]  /*32a0*/  IADD3 R10, PT, PT, R10, 0x1, RZ ;  /* 0x000000010a0a7810 */ /* 0x000fe20007ffe0ff */
[----:B------:R-:W-:Y:S06]  /*32b0*/  BRA.U !UP3, `(.L_x_55) ;  /* 0x000000050b107547 */ /* 0x000fec000b800000 */
[----:B------:R-:W-:Y:S01]  /*32c0*/  UPLOP3.LUT UP4, UPT, UPT, UPT, UPT, 0x40, 0x4 ;  /* 0x000000000004789c */ /* 0x000fe20003f8e870 */
[----:B------:R-:W-:Y:S01]  /*32d0*/  UMOV UR13, UR8 ;  /* 0x00000008000d7c82 */ /* 0x000fe20008000000 */
[----:B------:R-:W-:Y:S01]  /*32e0*/  UMOV UR12, UR4 ;  /* 0x00000004000c7c82 */ /* 0x000fe20008000000 */
[----:B------:R-:W-:-:S08]  /*32f0*/  UMOV UR17, UR14 ;  /* 0x0000000e00117c82 */ /* 0x000fd00008000000 */
.L_x_58:
[----:B------:R-:W-:Y:S02]  /*3300*/  UIADD3 UR13, UPT, UPT, UR13, 0x1, URZ ;  /* 0x000000010d0d7890 */ /* 0x000fe4000fffe0ff */
[----:B--2---:R-:W-:Y:S02]  /*3310*/  ULEA UR11, UR17, UR5, 0x3 ;  /* 0x00000005110b7291 */ /* 0x004fe4000f8e18ff */
[----:B------:R-:W-:Y:S01]  /*3320*/  UISETP.NE.AND UP0, UPT, UR13, URZ, UPT ;  /* 0x000000ff0d00728c */ /* 0x000fe2000bf05270 */
[----:B---3--:R-:W-:Y:S10]  /*3330*/  @P2 BRA `(.L_x_56) ;  /* 0x00000000000c2947 */ /* 0x008ff40003800000 */
[----:B-1----:R-:W-:Y:S04]  /*3340*/  SHF.L.U32 R2, R8, 0x1f, RZ ;  /* 0x0000001f08027819 */ /* 0x002fe800000006ff */
[----:B------:R-:W1:Y:S02]  /*3350*/  SYNCS.PHASECHK.TRANS64.TRYWAIT P0, [UR11], R2 ;  /* 0x00000002ff0075a7 */ /* 0x000e64000800110b */
[----:B-1----:R-:W-:Y:S05]  /*3360*/  @!P0 BRA `(.L_x_57) ;  /* 0x0000004c00388947 */ /* 0x002fea0003800000 */
.L_x_56:
[----:B------:R-:W-:Y:S01]  /*3370*/  UISETP.NE.AND UP1, UPT, UR12, 0x1, UPT ;  /* 0x000000010c00788c */ /* 0x000fe2000bf25270 */
[----:B------:R-:W-:Y:S01]  /*3380*/  PLOP3.LUT P2, PT, PT, PT, PT, 0x80, 0x8 ;  /* 0x000000000008781c */ /* 0x000fe20003f4f070 */
[----:B------:R-:W-:Y:S02]  /*3390*/  UIADD3 UR14, UPT, UPT, UR17, 0x1, URZ ;  /* 0x00000001110e7890 */ /* 0x000fe4000fffe0ff */
[----:B------:R-:W-:Y:S02]  /*33a0*/  ULEA UR64, UR17, UR10, 0xa ;  /* 0x0000000a11407291 */ /* 0x000fe4000f8e50ff */
[----:B------:R-:W-:Y:S01]  /*33b0*/  UISETP.NE.AND UP2, UPT, UR14, 0x4, UPT ;  /* 0x000000040e00788c */ /* 0x000fe2000bf45270 */
[----:B------:R-:W-:Y:S01]  /*33c0*/  PLOP3.LUT P0, PT, PT, PT, UP1, 0x80, 0x8 ;  /* 0x000000000008781c */ /* 0x000fe20003f0f018 */
[----:B------:R-:W-:Y:S02]  /*33d0*/  ULEA UR62, UR17, UR9, 0xb ;  /* 0x00000009113e7291 */ /* 0x000fe4000f8e58ff */
[----:B------:R-:W-:Y:S02]  /*33e0*/  USEL UR35, URZ, 0x1, UP2 ;  /* 0x00000001ff237887 */ /* 0x000fe40009000000 */
[----:B------:R-:W-:Y:S02]  /*33f0*/  USEL UR14, UR14, URZ, UP2 ;  /* 0x000000ff0e0e7287 */ /* 0x000fe40009000000 */
[----:B------:R-:W-:Y:S02]  /*3400*/  UIADD3 UR60, UPT, UPT, UR64, 0x2, URZ ;  /* 0x00000002403c7890 */ /* 0x000fe4000fffe0ff */
[----:B------:R-:W-:Y:S01]  /*3410*/  @UP1 ULEA UR34, UR14, UR5, 0x3 ;  /* 0x000000050e221291 */ /* 0x000fe2000f8e18ff */
[----:B------:R-:W-:Y:S01]  /*3420*/  LOP3.LUT R8, R8, UR35, RZ, 0x3c, !PT ;  /* 0x0000002308087c12 */ /* 0x000fe2000f8e3cff */
[----:B------:R-:W-:Y:S02]  /*3430*/  UIADD3 UR58, UPT, UPT, UR62, 0x2, URZ ;  /* 0x000000023e3a7890 */ /* 0x000fe4000fffe0ff */
[----:B------:R-:W-:Y:S01]  /*3440*/  UIADD3 UR56, UPT, UPT, UR64, 0x4, URZ ;  /* 0x0000000440387890 */ /* 0x000fe2000fffe0ff */
[----:B-1----:R-:W-:Y:S01]  /*3450*/  @P0 SHF.L.U32 R0, R8, 0x1f, RZ ;  /* 0x0000001f08000819 */ /* 0x002fe200000006ff */
[----:B------:R-:W-:Y:S02]  /*3460*/  UIADD3 UR54, UPT, UPT, UR62, 0x4, URZ ;  /* 0x000000043e367890 */ /* 0x000fe4000fffe0ff */
[----:B------:R-:W-:Y:S01]  /*3470*/  UIADD3 UR52, UPT, UPT, UR64, 0x6, URZ ;  /* 0x0000000640347890 */ /* 0x000fe2000fffe0ff */
[----:B------:R2:W3:Y:S01]  /*3480*/  @P0 SYNCS.PHASECHK.TRANS64.TRYWAIT P2, [UR34], R0 ;  /* 0x00000000ff0005a7 */ /* 0x0004e20008041122 */
[----:B------:R-:W-:Y:S02]  /*3490*/  UIADD3 UR50, UPT, UPT, UR62, 0x6, URZ ;  /* 0x000000063e327890 */ /* 0x000fe4000fffe0ff */
        /* <DEDUP_REMOVED lines=9> */
[----:B------:R-:W-:Y:S01]  /*3530*/  UIADD3 UR12, UPT, UPT, UR12, -0x1, URZ ;  /* 0xffffffff0c0c7890 */ /* 0x000fe2000fffe0ff */
[----:B------:R-:W-:Y:S01]  /*3540*/  UMOV UR65, 0x40004040 ;  /* 0x4000404000417882 */ /* 0x000fe20000000000 */
[----:B------:R-:W-:Y:S01]  /*3550*/  UMOV UR63, 0x40004040 ;  /* 0x40004040003f7882 */ /* 0x000fe20000000000 */
[----:B------:R-:W-:Y:S01]  /*3560*/  UMOV UR61, 0x40004040 ;  /* 0x40004040003d7882 */ /* 0x000fe20000000000 */
[----:B------:R2:W-:Y:S01]  /*3570*/  UTCHMMA gdesc[UR62], gdesc[UR64], tmem[UR7], tmem[UR32], idesc[UR33], UP4 ;  /* 0x00ff20403e0075ea */ /* 0x0005e2000a000007 */
[----:B------:R-:W-:Y:S01]  /*3580*/  UPLOP3.LUT UP4, UPT, UPT, UPT, UPT, 0x80, 0x8 ;  /* 0x000000000008789c */ /* 0x000fe20003f8f070 */
[----:B------:R-:W-:Y:S01]  /*3590*/  UMOV UR59, 0x40004040 ;  /* 0x40004040003b7882 */ /* 0x000fe20000000000 */
[----:B------:R-:W-:Y:S01]  /*35a0*/  UMOV UR57, 0x40004040 ;  /* 0x4000404000397882 */ /* 0x000fe20000000000 */
[----:B------:R2:W-:Y:S01]  /*35b0*/  UTCHMMA gdesc[UR58], gdesc[UR60], tmem[UR7], tmem[UR30], idesc[UR31], UPT ;  /* 0x00ff1e3c3a0075ea */ /* 0x0005e2000b800007 */
        /* <DEDUP_REMOVED lines=14> */
[----:B------:R-:W-:Y:S01]  /*36a0*/  UMOV UR35, 0x40004040 ;  /* 0x4000404000237882 */ /* 0x000fe20000000000 */
[----:B------:R2:W-:Y:S01]  /*36b0*/  UTCHMMA gdesc[UR38], gdesc[UR40], tmem[UR7], tmem[UR20], idesc[UR21], UPT ;  /* 0x00ff1428260075ea */ /* 0x0005e2000b800007 */
[----:B------:R2:W-:Y:S01]  /*36c0*/  UTCHMMA gdesc[UR34], gdesc[UR36], tmem[UR7], tmem[UR18], idesc[UR19], UPT ;  /* 0x00ff1224220075ea */ /* 0x0005e2000b800007 */
[----:B------:R2:W-:Y:S01]  /*36d0*/  UTCBAR [UR11], URZ ;  /* 0x000000ff0b0073e9 */ /* 0x0005e200080000ff */
[----:B------:R-:W-:Y:S01]  /*36e0*/  UMOV UR17, UR14 ;  /* 0x0000000e00117c82 */ /* 0x000fe20008000000 */
[----:B------:R-:W-:Y:S05]  /*36f0*/  BRA.U UP0, `(.L_x_58) ;  /* 0xfffffffd00007547 */ /* 0x000fea000b83ffff */
.L_x_55:
[----:B------:R-:W-:Y:S01]  /*3700*/  UIADD3 UR15, UPT, UPT, UR15, 0x1, URZ ;  /* 0x000000010f0f7890 */ /* 0x000fe2000fffe0ff */
[C---:B------:R-:W-:Y:S01]  /*3710*/  ISETP.NE.AND P0, PT, R10.reuse, 0x2, PT ;  /* 0x000000020a00780c */ /* 0x040fe20003f05270 */
[----:B--2---:R-:W-:Y:S02]  /*3720*/  UIADD3 UR7, UPT, UPT, UR6, 0xb0, URZ ;  /* 0x000000b006077890 */ /* 0x004fe4000fffe0ff */
[----:B------:R-:W-:Y:S01]  /*3730*/  UISETP.NE.AND UP0, UPT, UR15, 0x4, UPT ;  /* 0x000000040f00788c */ /* 0x000fe2000bf05270 */
[----:B-1----:R-:W-:Y:S02]  /*3740*/  SEL R0, RZ, 0x1, P0 ;  /* 0x00000001ff007807 */ /* 0x002fe40000000000 */
[----:B------:R-:W-:Y:S01]  /*3750*/  SEL R10, R10, RZ, P0 ;  /* 0x000000ff0a0a7207 */ /* 0x000fe20000000000 */
[----:B------:R-:W-:Y:S01]  /*3760*/  USEL UR6, URZ, 0x1, UP0 ;  /* 0x00000001ff067887 */ /* 0x000fe20008000000 */
[----:B------:R-:W-:Y:S01]  /*3770*/  LOP3.LUT R9, R9, R0, RZ, 0x3c, !PT ;  /* 0x0000000009097212 */ /* 0x000fe200078e3cff */
[----:B------:R-:W-:Y:S01]  /*3780*/  USEL UR15, UR15, URZ, UP0 ;  /* 0x000000ff0f0f7287 */ /* 0x000fe20008000000 */
[----:B------:R1:W-:Y:S03]  /*3790*/  UTCBAR [UR7], URZ ;  /* 0x000000ff070073e9 */ /* 0x0003e600080000ff */
[----:B------:R-:W-:Y:S01]  /*37a0*/  LOP3.LUT R11, R11, UR6, RZ, 0x3c, !PT ;  /* 0x000000060b0b7c12 */ /* 0x000fe2000f8e3cff */
[----:B------:R-:W-:Y:S07]  /*37b0*/  @P1 BRA `(.L_x_59) ;  /* 0xfffffff800501947 */ /* 0x000fee000383ffff */
[----:B------:R-:W2:Y:S01]  /*37c0*/  S2UR UR4, SR_CgaCtaId ;  /* 0x00000000000479c3 */ /* 0x000ea20000008800 */
[----:B------:R-:W-:Y:S01]  /*37d0*/  ELECT P0, URZ, PT ;  /* 0x0000000000ff782f */ /* 0x000fe20003800000 */
[----:B------:R-:W-:Y:S01]  /*37e0*/  IMAD.MOV.U32 R0, RZ, RZ, 0x1 ;  /* 0x00000001ff007424 */ /* 0x000fe200078e00ff */
[----:B------:R-:W-:Y:S01]  /*37f0*/  UIADD3 UR5, UPT, UPT, UR5, 0xd0, URZ ;  /* 0x000000d005057890 */ /* 0x000fe2000fffe0ff */
[----:B------:R-:W-:Y:S01]  /*3800*/  SHF.L.U32 R2, R11, 0x1f, RZ ;  /* 0x0000001f0b027819 */ /* 0x000fe200000006ff */
[----:B------:R-:W-:-:S03]  /*3810*/  UMOV UR6, 0x40 ;  /* 0x0000004000067882 */ /* 0x000fc60000000000 */
[----:B------:R-:W-:Y:S01]  /*3820*/  UVIRTCOUNT.DEALLOC.SMPOOL 0x80 ;  /* 0x000000800000784c */ /* 0x000fe20000000000 */
[----:B--2---:R-:W-:Y:S02]  /*3830*/  ULEA UR4, UR4, UR6, 0x18 ;  /* 0x0000000604047291 */ /* 0x004fe4000f8ec0ff */
[----:B------:R-:W-:-:S07]  /*3840*/  ULEA UR6, UR15, UR5, 0x3 ;  /* 0x000000050f067291 */ /* 0x000fce000f8e18ff */
[----:B------:R2:W-:Y:S02]  /*3850*/  @P0 STS.U8 [UR4+0x1c], R0 ;  /* 0x00001c00ff000988 */ /* 0x0005e40008000004 */
[----:B------:R-:W4:Y:S02]  /*3860*/  SYNCS.PHASECHK.TRANS64.TRYWAIT P0, [UR6], R2 ;  /* 0x00000002ff0075a7 */ /* 0x000f240008001106 */
[----:B--2-4-:R-:W-:Y:S05]  /*3870*/  @!P0 BRA `(.L_x_60) ;  /* 0x00000048000c8947 */ /* 0x014fea0003800000 */
.L_x_151:
[----:B-1----:R-:W-:-:S04]  /*3880*/  UIADD3 UR7, UPT, UPT, UR15, 0x1, URZ ;  /* 0x000000010f077890 */ /* 0x002fc8000fffe0ff */
[----:B------:R-:W-:-:S04]  /*3890*/  UISETP.NE.AND UP0, UPT, UR7, 0x4, UPT ;  /* 0x000000040700788c */ /* 0x000fc8000bf05270 */
[----:B------:R-:W-:Y:S02]  /*38a0*/  USEL UR8, URZ, 0x1, UP0 ;  /* 0x00000001ff087887 */ /* 0x000fe40008000000 */
[----:B------:R-:W-:-:S04]  /*38b0*/  USEL UR7, UR7, URZ, UP0 ;  /* 0x000000ff07077287 */ /* 0x000fc80008000000 */
[----:B------:R-:W-:Y:S01]  /*38c0*/  ULEA UR6, UR7, UR5, 0x3 ;  /* 0x0000000507067291 */ /* 0x000fe2000f8e18ff */
[----:B--2---:R-:W-:-:S04]  /*38d0*/  LOP3.LUT R2, R11, UR8, RZ, 0x3c, !PT ;  /* 0x000000080b027c12 */ /* 0x004fc8000f8e3cff */
[----:B------:R-:W-:-:S04]  /*38e0*/  SHF.L.U32 R3, R2, 0x1f, RZ ;  /* 0x0000001f02037819 */ /* 0x000fc800000006ff */
[----:B------:R-:W1:Y:S02]  /*38f0*/  SYNCS.PHASECHK.TRANS64.TRYWAIT P0, [UR6], R3 ;  /* 0x00000003ff0075a7 */ /* 0x000e640008001106 */
[----:B-1----:R-:W-:Y:S05]  /*3900*/  @!P0 BRA `(.L_x_61) ;  /* 0x0000004800008947 */ /* 0x002fea0003800000 */
.L_x_153:
        /* <DEDUP_REMOVED lines=9> */
.L_x_155:
[----:B------:R-:W-:-:S04]  /*39a0*/  UIADD3 UR7, UPT, UPT, UR7, 0x1, URZ ;  /* 0x0000000107077890 */ /* 0x000fc8000fffe0ff */
[----:B------:R-:W-:-:S04]  /*39b0*/  UISETP.NE.AND UP0, UPT, UR7, 0x4, UPT ;  /* 0x000000040700788c */ /* 0x000fc8000bf05270 */
[----:B------:R-:W-:Y:S02]  /*39c0*/  USEL UR6, URZ, 0x1, UP0 ;  /* 0x00000001ff067887 */ /* 0x000fe40008000000 */
[----:B------:R-:W-:-:S04]  /*39d0*/  USEL UR7, UR7, URZ, UP0 ;  /* 0x000000ff07077287 */ /* 0x000fc80008000000 */
[----:B------:R-:W-:Y:S01]  /*39e0*/  ULEA UR7, UR7, UR5, 0x3 ;  /* 0x0000000507077291 */ /* 0x000fe2000f8e18ff */
[----:B------:R-:W-:-:S04]  /*39f0*/  LOP3.LUT R2, R2, UR6, RZ, 0x3c, !PT ;  /* 0x0000000602027c12 */ /* 0x000fc8000f8e3cff */
[----:B------:R-:W-:-:S04]  /*3a00*/  SHF.L.U32 R2, R2, 0x1f, RZ ;  /* 0x0000001f02027819 */ /* 0x000fc800000006ff */
[----:B------:R-:W2:Y:S02]  /*3a10*/  SYNCS.PHASECHK.TRANS64.TRYWAIT P0, [UR7], R2 ;  /* 0x00000002ff0075a7 */ /* 0x000ea40008001107 */
[----:B--2---:R-:W-:Y:S05]  /*3a20*/  @!P0 BRA `(.L_x_63) ;  /* 0x0000004400e88947 */ /* 0x004fea0003800000 */
.L_x_157:
[----:B------:R-:W-:Y:S01]  /*3a30*/  NOP ;  /* 0x0000000000007918 */ /* 0x000fe20000000000 */
[----:B-1----:R-:W1:Y:S01]  /*3a40*/  LDS R0, [UR4+0x14] ;  /* 0x00001404ff007984 */ /* 0x002e620008000800 */
[----:B------:R-:W-:Y:S01]  /*3a50*/  ULOP3.LUT UR6, UR16, 0xffff, URZ, 0xc0, !UPT ;  /* 0x0000ffff10067892 */ /* 0x000fe2000f8ec0ff */
[----:B------:R-:W-:Y:S01]  /*3a60*/  UMOV UR8, 0xffff ;  /* 0x0000ffff00087882 */ /* 0x000fe20000000000 */
[----:B------:R-:W-:Y:S02]  /*3a70*/  UMOV UR5, 0x1 ;  /* 0x0000000100057882 */ /* 0x000fe40000000000 */
[----:B------:R-:W-:-:S04]  /*3a80*/  USHF.R.U32.HI UR6, URZ, 0x5, UR6 ;  /* 0x00000005ff067899 */ /* 0x000fc80008011606 */
[----:B------:R-:W-:Y:S02]  /*3a90*/  USHF.L.U32 UR8, UR8, UR6, URZ ;  /* 0x0000000608087299 */ /* 0x000fe400080006ff */
[----:B------:R-:W-:-:S04]  /*3aa0*/  USHF.L.U32 UR5, UR5, UR6, URZ ;  /* 0x0000000605057299 */ /* 0x000fc800080006ff */
[----:B-1----:R-:W-:-:S04]  /*3ab0*/  LOP3.LUT R0, R0, UR8, RZ, 0xc0, !PT ;  /* 0x0000000800007c12 */ /* 0x002fc8000f8ec0ff */
[----:B------:R-:W-:-:S13]  /*3ac0*/  ISETP.NE.AND P0, PT, R0, UR8, PT ;  /* 0x0000000800007c0c */ /* 0x000fda000bf05270 */
[----:B------:R-:W-:Y:S05]  /*3ad0*/  @P0 BRA `(.L_x_64) ;  /* 0x0000000000580947 */ /* 0x000fea0003800000 */
[----:B------:R-:W1:Y:S02]  /*3ae0*/  LDS R0, [UR4+0x18] ;  /* 0x00001804ff007984 */ /* 0x000e640008000800 */
[----:B-1----:R-:W-:-:S04]  /*3af0*/  LOP3.LUT R0, R0, UR5, RZ, 0xc0, !PT ;  /* 0x0000000500007c12 */ /* 0x002fc8000f8ec0ff */
[----:B------:R-:W-:-:S13]  /*3b00*/  ISETP.NE.AND P0, PT, R0, UR5, PT ;  /* 0x0000000500007c0c */ /* 0x000fda000bf05270 */
[----:B------:R-:W-:Y:S05]  /*3b10*/  @P0 BRA `(.L_x_65) ;  /* 0x00000000003c0947 */ /* 0x000fea0003800000 */
[----:B------:R-:W1:Y:S01]  /*3b20*/  S2R R2, SR_LANEID ;  /* 0x0000000000027919 */ /* 0x000e620000000000 */
[----:B------:R-:W-:Y:S01]  /*3b30*/  ULOP3.LUT UR8, URZ, UR8, URZ, 0x33, !UPT ;  /* 0x00000008ff087292 */ /* 0x000fe2000f8e33ff */
[----:B------:R-:W-:Y:S02]  /*3b40*/  VOTEU.ANY UR7, UPT, PT ;  /* 0x0000000000077886 */ /* 0x000fe400038e0100 */
[----:B------:R-:W-:-:S03]  /*3b50*/  UFLO.U32 UR7, UR7 ;  /* 0x00000007000772bd */ /* 0x000fc600080e0000 */
[----:B------:R-:W-:-:S04]  /*3b60*/  IMAD.U32 R0, RZ, RZ, UR8 ;  /* 0x00000008ff007e24 */ /* 0x000fc8000f8e00ff */
[----:B------:R2:W4:Y:S02]  /*3b70*/  REDUX UR6, R0 ;  /* 0x00000000000673c4 */ /* 0x0005240000000000 */
[----:B------:R1:W-:Y:S02]  /*3b80*/  UTCATOMSWS.AND URZ, UR8 ;  /* 0x0000000800ff79e3 */ /* 0x0003e40008000000 */
[----:B-1----:R-:W-:Y:S02]  /*3b90*/  ISETP.EQ.U32.AND P0, PT, R2, UR7, PT ;  /* 0x0000000702007c0c */ /* 0x002fe4000bf02070 */
[----:B--2---:R-:W-:Y:S02]  /*3ba0*/  LOP3.LUT R0, RZ, UR5, RZ, 0x33, !PT ;  /* 0x00000005ff007c12 */ /* 0x004fe4000f8e33ff */
[----:B----4-:R-:W-:Y:S02]  /*3bb0*/  MOV R2, UR6 ;  /* 0x0000000600027c02 */ /* 0x010fe40008000f00 */
[----:B------:R-:W1:Y:S07]  /*3bc0*/  REDUX UR5, R0 ;  /* 0x00000000000573c4 */ /* 0x000e6e0000000000 */
[----:B------:R2:W-:Y:S01]  /*3bd0*/  @P0 ATOMS.AND RZ, [UR4+0x14], R2 ;  /* 0x00001402ffff098c */ /* 0x0005e2000a800004 */
[----:B-1----:R-:W-:-:S05]  /*3be0*/  IMAD.U32 R0, RZ, RZ, UR5 ;  /* 0x00000005ff007e24 */ /* 0x002fca000f8e00ff */
[----:B------:R2:W-:Y:S01]  /*3bf0*/  @P0 ATOMS.AND RZ, [UR4+0x18], R0 ;  /* 0x00001800ffff098c */ /* 0x0005e2000a800004 */
[----:B------:R-:W-:Y:S05]  /*3c00*/  BRA `(.L_x_66) ;  /* 0x0000000000147947 */ /* 0x000fea0003800000 */
.L_x_65:
[----:B------:R-:W-:Y:S02]  /*3c10*/  MOV R2, 0x3c30 ;  /* 0x00003c3000027802 */ /* 0x000fe40000000f00 */
[----:B---3-5:R-:W-:Y:S05]  /*3c20*/  CALL.REL.NOINC `($__internal_0_$__cuda_sm10x_tcgen05_guardrail_trap_col_being_dealloced_not_returned_by_alloc) ;  /* 0x0000004800d07944 */ /* 0x028fea0003c00000 */
[----:B------:R-:W-:Y:S05]  /*3c30*/  BRA `(.L_x_66) ;  /* 0x0000000000087947 */ /* 0x000fea0003800000 */
.L_x_64:
[----:B------:R-:W-:Y:S02]  /*3c40*/  MOV R2, 0x3c60 ;  /* 0x00003c6000027802 */ /* 0x000fe40000000f00 */
[----:B---3-5:R-:W-:Y:S05]  /*3c50*/  CALL.REL.NOINC `($__internal_2_$__cuda_sm10x_tcgen05_guardrail_trap_unallocated_columns_being_dealloced) ;  /* 0x0000004800dc7944 */ /* 0x028fea0003c00000 */
.L_x_66:
[----:B------:R-:W-:Y:S01]  /*3c60*/  NOP ;  /* 0x0000000000007918 */ /* 0x000fe20000000000 */
[----:B------:R-:W-:Y:S05]  /*3c70*/  EXIT ;  /* 0x000000000000794d */ /* 0x000fea0003800000 */
.L_x_48:
[----:B------:R-:W-:-:S09]  /*3c80*/  UISETP.NE.OR UP2, UPT, UR8, 0x3, !UP2 ;  /* 0x000000030800788c */ /* 0x000fd2000d745670 */
[----:B------:R-:W-:Y:S05]  /*3c90*/  BRA.U UP2, `(.L_x_67) ;  /* 0x0000001102047547 */ /* 0x000fea000b800000 */
[----:B------:R-:W1:Y:S01]  /*3ca0*/  LDC R0, c[0x0][0xb30] ;  /* 0x0002cc00ff007b82 */ /* 0x000e620000000800 */
[----:B------:R-:W2:Y:S01]  /*3cb0*/  LDCU.64 UR8, c[0x0][0x888] ;  /* 0x00011100ff0877ac */ /* 0x000ea20008000a00 */
[----:B------:R-:W-:Y:S01]  /*3cc0*/  IMAD.MOV.U32 R30, RZ, RZ, 0x1 ;  /* 0x00000001ff1e7424 */ /* 0x000fe200078e00ff */
[----:B------:R-:W-:Y:S01]  /*3cd0*/  CS2R R28, SRZ ;  /* 0x00000000001c7805 */ /* 0x000fe2000001ff00 */
[----:B------:R-:W-:Y:S01]  /*3ce0*/  IMAD.MOV.U32 R25, RZ, RZ, 0x2000 ;  /* 0x00002000ff197424 */ /* 0x000fe200078e00ff */
[----:B------:R-:W4:Y:S03]  /*3cf0*/  LDCU.64 UR4, c[0x0][0x890] ;  /* 0x00011200ff0477ac */ /* 0x000f260008000a00 */
[----:B------:R-:W3:Y:S01]  /*3d00*/  LDC R24, c[0x0][0x370] ;  /* 0x0000dc00ff187b82 */ /* 0x000ee20000000800 */
[----:B------:R-:W-:Y:S01]  /*3d10*/  UMOV UR7, 0x400 ;  /* 0x0000040000077882 */ /* 0x000fe20000000000 */
[----:B------:R-:W-:-:S02]  /*3d20*/  UPLOP3.LUT UP1, UPT, UPT, UPT, UPT, 0x40, 0x4 ;  /* 0x000000000004789c */ /* 0x000fc40003f2e870 */
[----:B------:R-:W-:-:S04]  /*3d30*/  ULEA UR7, UR37, UR7, 0x18 ;  /* 0x0000000725077291 */ /* 0x000fc8000f8ec0ff */
[----:B------:R-:W3:Y:S01]  /*3d40*/  LDC R3, c[0x0][0xb0c] ;  /* 0x0002c300ff037b82 */ /* 0x000ee20000000800 */
[----:B------:R-:W-:Y:S02]  /*3d50*/  UIADD3 UR13, UPT, UPT, UR7, 0x58, URZ ;  /* 0x00000058070d7890 */ /* 0x000fe4000fffe0ff */
[----:B--2---:R-:W-:Y:S02]  /*3d60*/  UISETP.NE.U32.AND UP2, UPT, UR8, URZ, UPT ;  /* 0x000000ff0800728c */ /* 0x004fe4000bf45070 */
[----:B------:R-:W-:Y:S02]  /*3d70*/  UIADD3 UR33, UPT, UPT, UR7, 0x40, URZ ;  /* 0x0000004007217890 */ /* 0x000fe4000fffe0ff */
[----:B----4-:R-:W-:Y:S01]  /*3d80*/  UISETP.NE.U32.AND UP3, UPT, UR4, URZ, UPT ;  /* 0x000000ff0400728c */ /* 0x010fe2000bf65070 */
[----:B------:R-:W2:Y:S01]  /*3d90*/  LDC R18, c[0x0][0xb20] ;  /* 0x0002c800ff127b82 */ /* 0x000ea20000000800 */
[----:B-1----:R-:W-:Y:S01]  /*3da0*/  ISETP.NE.AND P1, PT, R0, 0x1, PT ;  /* 0x000000010000780c */ /* 0x002fe20003f25270 */
[----:B------:R-:W-:-:S02]  /*3db0*/  UISETP.NE.AND.EX UP2, UPT, UR9, URZ, UPT, UP2 ;  /* 0x000000ff0900728c */ /* 0x000fc4000bf45320 */
[----:B------:R-:W-:Y:S02]  /*3dc0*/  UIADD3 UR25, UPT, UPT, UR7, 0x48, URZ ;  /* 0x0000004807197890 */ /* 0x000fe4000fffe0ff */
[----:B------:R-:W-:Y:S02]  /*3dd0*/  UIADD3 UR17, UPT, UPT, UR7, 0x50, URZ ;  /* 0x0000005007117890 */ /* 0x000fe4000fffe0ff */
[----:B-----5:R-:W1:Y:S01]  /*3de0*/  LDC.64 R32, c[0x0][0x348] ;  /* 0x0000d200ff207b82 */ /* 0x020e620000000a00 */
[----:B------:R-:W-:Y:S02]  /*3df0*/  UPRMT UR13, UR37, 0x654, UR13 ;  /* 0x00000654250d7896 */ /* 0x000fe4000800000d */
[----:B------:R-:W-:-:S05]  /*3e00*/  UISETP.NE.AND.EX UP3, UPT, UR5, URZ, UPT, UP3 ;  /* 0x000000ff0500728c */ /* 0x000fca000bf65330 */
[----:B------:R-:W4:Y:S08]  /*3e10*/  LDC.64 R16, c[0x0][0xb10] ;  /* 0x0002c400ff107b82 */ /* 0x000f300000000a00 */
[----:B------:R-:W1:Y:S08]  /*3e20*/  LDC.64 R6, c[0x0][0xb18] ;  /* 0x0002c600ff067b82 */ /* 0x000e700000000a00 */
[----:B------:R-:W1:Y:S08]  /*3e30*/  LDC.64 R4, c[0x0][0xb28] ;  /* 0x0002ca00ff047b82 */ /* 0x000e700000000a00 */
[----:B--23--:R-:W1:Y:S02]  /*3e40*/  LDC R19, c[0x0][0x374] ;  /* 0x0000dd00ff137b82 */ /* 0x00ce640000000800 */
.L_x_78:
[C---:B------:R-:W-:Y:S02]  /*3e50*/  LEA R0, R29.reuse, UR7, 0x3 ;  /* 0x000000071d007c11 */ /* 0x040fe4000f8e18ff */
[----:B------:R-:W-:Y:S02]  /*3e60*/  SHF.L.U32 R2, R28, 0x1f, RZ ;  /* 0x0000001f1c027819 */ /* 0x000fe400000006ff */
[----:B------:R-:W-:Y:S02]  /*3e70*/  LEA R20, R29, UR7, 0x4 ;  /* 0x000000071d147c11 */ /* 0x000fe4000f8e20ff */
[----:B--2---:R-:W2:Y:S02]  /*3e80*/  SYNCS.PHASECHK.TRANS64.TRYWAIT P0, [R0+URZ+0x90], R2 ;  /* 0x00009002000075a7 */ /* 0x004ea400080011ff */
[----:B--2---:R-:W-:Y:S05]  /*3e90*/  @!P0 BRA `(.L_x_68) ;  /* 0x0000004000e48947 */ /* 0x004fea0003800000 */
.L_x_158:
[----:B------:R-:W-:Y:S01]  /*3ea0*/  ISETP.GE.AND P0, PT, R26, 0x1, PT ;  /* 0x000000011a00780c */ /* 0x000fe20003f06270 */
[----:B------:R-:W3:Y:S01]  /*3eb0*/  LDS.128 R20, [R20+0x120] ;  /* 0x0001200014147984 */ /* 0x000ee20000000c00 */
[----:B--2---:R-:W-:Y:S01]  /*3ec0*/  VIADD R0, R0, 0xa0 ;  /* 0x000000a000007836 */ /* 0x004fe20000000000 */
[----:B------:R-:W-:Y:S01]  /*3ed0*/  @!PT LDS RZ, [RZ] ;  /* 0x00000000fffff984 */ /* 0x000fe20000000800 */
[----:B------:R-:W-:Y:S01]  /*3ee0*/  @!PT LDS RZ, [RZ] ;  /* 0x00000000fffff984 */ /* 0x000fe20000000800 */
[----:B------:R-:W-:Y:S01]  /*3ef0*/  @!PT LDS RZ, [RZ] ;  /* 0x00000000fffff984 */ /* 0x000fe20000000800 */
[----:B------:R-:W-:Y:S01]  /*3f00*/  @!PT LDS RZ, [RZ] ;  /* 0x00000000fffff984 */ /* 0x000fe20000000800 */
[----:B------:R2:W-:Y:S06]  /*3f10*/  MEMBAR.ALL.CTA ;  /* 0x0000000000007992 */ /* 0x0005ec0000008000 */
[----:B--2---:R-:W2:Y:S01]  /*3f20*/  FENCE.VIEW.ASYNC.S ;  /* 0x00000000000073c6 */ /* 0x004ea20000000000 */
[----:B------:R-:W-:Y:S04]  /*3f30*/  PRMT R0, RZ, 0x654, R0 ;  /* 0x00000654ff007816 */ /* 0x000fe80000000000 */
[----:B--2---:R2:W-:Y:S01]  /*3f40*/  SYNCS.ARRIVE.TRANS64.RED.A1T0 RZ, [R0+URZ], RZ ;  /* 0x000000ff00ff79a7 */ /* 0x0045e200081004ff */
[----:B---3--:R-:W-:Y:S11]  /*3f50*/  LOP3.LUT P3, RZ, R22, 0x1, RZ, 0xc0, !PT ;  /* 0x0000000116ff7812 */ /* 0x008ff6000786c0ff */
[----:B------:R-:W-:Y:S02]  /*3f60*/  @!UPT UIADD3 URZ, UPT, UPT, URZ, URZ, URZ ;  /* 0x000000fffffff290 */ /* 0x000fe4000fffe0ff */
[----:B------:R-:W-:Y:S02]  /*3f70*/  @P3 MOV R11, R20 ;  /* 0x00000014000b3202 */ /* 0x000fe40000000f00 */
[----:B------:R-:W-:Y:S01]  /*3f80*/  @P3 LOP3.LUT R10, R21, 0xffff, RZ, 0xc0, !PT ;  /* 0x0000ffff150a3812 */ /* 0x000fe200078ec0ff */
[----:B--2---:R-:W-:Y:S06]  /*3f90*/  @!P0 BRA `(.L_x_69) ;  /* 0x0000000000a48947 */ /* 0x004fec0003800000 */
[-C--:B-1----:R-:W-:Y:S01]  /*3fa0*/  IMAD.HI.U32 R0, R19, R7.reuse, RZ ;  /* 0x0000000713007227 */ /* 0x082fe200078e00ff */
[----:B------:R-:W-:Y:S02]  /*3fb0*/  ISETP.NE.AND P0, PT, R6, 0x1, PT ;  /* 0x000000010600780c */ /* 0x000fe40003f05270 */
[----:B------:R-:W-:Y:S01]  /*3fc0*/  ISETP.NE.AND P2, PT, R26, 0x1, PT ;  /* 0x000000011a00780c */ /* 0x000fe20003f45270 */
[----:B----4-:R-:W-:Y:S01]  /*3fd0*/  IMAD.HI.U32 R9, R24, R16, RZ ;  /* 0x0000001018097227 */ /* 0x010fe200078e00ff */
[----:B------:R-:W-:Y:S02]  /*3fe0*/  SHF.R.U32.HI R0, RZ, R18, R0 ;  /* 0x00000012ff007219 */ /* 0x000fe40000011600 */
[----:B------:R-:W-:Y:S01]  /*3ff0*/  ISETP.NE.AND P4, PT, R3, 0x1, PT ;  /* 0x000000010300780c */ /* 0x000fe20003f85270 */
[----:B------:R-:W-:Y:S01]  /*4000*/  IMAD.HI.U32 R13, R10, R7, RZ ;  /* 0x000000070a0d7227 */ /* 0x000fe200078e00ff */
[----:B------:R-:W-:Y:S02]  /*4010*/  SHF.R.U32.HI R9, RZ, R17, R9 ;  /* 0x00000011ff097219 */ /* 0x000fe40000011609 */
[----:B------:R-:W-:Y:S01]  /*4020*/  SEL R0, R19, R0, !P0 ;  /* 0x0000000013007207 */ /* 0x000fe20004000000 */
[----:B------:R-:W-:Y:S01]  /*4030*/  IMAD.HI.U32 R12, R11, R16, RZ ;  /* 0x000000100b0c7227 */ /* 0x000fe200078e00ff */
[----:B------:R-:W-:Y:S03]  /*4040*/  SEL R9, R24, R9, !P4 ;  /* 0x0000000918097207 */ /* 0x000fe60006000000 */
[-C--:B------:R-:W-:Y:S01]  /*4050*/  IMAD.HI.U32 R8, R0, R4.reuse, RZ ;  /* 0x0000000400087227 */ /* 0x080fe200078e00ff */
[----:B------:R-:W-:Y:S03]  /*4060*/  SHF.R.U32.HI R12, RZ, R17, R12 ;  /* 0x00000011ff0c7219 */ /* 0x000fe6000001160c */
[----:B------:R-:W-:Y:S01]  /*4070*/  IMAD.HI.U32 R2, R9, R4, RZ ;  /* 0x0000000409027227 */ /* 0x000fe200078e00ff */
[-C--:B------:R-:W-:Y:S02]  /*4080*/  @P2 SHF.R.U32.HI R0, RZ, R5.reuse, R8 ;  /* 0x00000005ff002219 */ /* 0x080fe40000011608 */
[----:B------:R-:W-:Y:S02]  /*4090*/  SHF.R.U32.HI R8, RZ, R18, R13 ;  /* 0x00000012ff087219 */ /* 0x000fe4000001160d */
[----:B------:R-:W-:Y:S01]  /*40a0*/  @P2 SHF.R.U32.HI R9, RZ, R5, R2 ;  /* 0x00000005ff092219 */ /* 0x000fe20000011602 */
[----:B------:R-:W-:Y:S01]  /*40b0*/  IMAD R0, R26, R0, RZ ;  /* 0x000000001a007224 */ /* 0x000fe200078e02ff */
[----:B------:R-:W-:Y:S02]  /*40c0*/  SEL R8, R10, R8, !P0 ;  /* 0x000000080a087207 */ /* 0x000fe40004000000 */
[----:B------:R-:W-:Y:S01]  /*40d0*/  SEL R2, R11, R12, !P4 ;  /* 0x0000000c0b027207 */ /* 0x000fe20006000000 */
[----:B------:R-:W-:Y:S01]  /*40e0*/  IMAD R12, R26, R9, RZ ;  /* 0x000000091a0c7224 */ /* 0x000fe200078e02ff */
[C---:B------:R-:W-:Y:S01]  /*40f0*/  ISETP.GE.AND P0, PT, R8.reuse, R0, PT ;  /* 0x000000000800720c */ /* 0x040fe20003f06270 */
[----:B------:R-:W-:Y:S03]  /*4100*/  IMAD.HI.U32 R0, R8, R4, RZ ;  /* 0x0000000408007227 */ /* 0x000fe600078e00ff */
[----:B------:R-:W-:Y:S02]  /*4110*/  ISETP.GE.OR P0, PT, R2, R12, P0 ;  /* 0x0000000c0200720c */ /* 0x000fe40000706670 */
[-C--:B------:R-:W-:Y:S04]  /*4120*/  SHF.R.U32.HI R0, RZ, R5.reuse, R0 ;  /* 0x00000005ff007219 */ /* 0x080fe80000011600 */
[----:B------:R-:W-:Y:S05]  /*4130*/  SEL R13, R8, R0, !P2 ;  /* 0x00000000080d7207 */ /* 0x000fea0005000000 */
[----:B------:R-:W-:Y:S02]  /*4140*/  IMAD.MOV R12, RZ, RZ, -R13 ;  /* 0x000000ffff0c7224 */ /* 0x000fe400078e0a0d */
[----:B------:R-:W-:Y:S04]  /*4150*/  @!P0 IMAD.HI.U32 R0, R2, R4, RZ ;  /* 0x0000000402008227 */ /* 0x000fe800078e00ff */
[----:B------:R-:W-:Y:S01]  /*4160*/  IMAD R12, R26, R12, R8 ;  /* 0x0000000c1a0c7224 */ /* 0x000fe200078e0208 */
[----:B------:R-:W-:Y:S04]  /*4170*/  @!P0 SHF.R.U32.HI R0, RZ, R5, R0 ;  /* 0x00000005ff008219 */ /* 0x000fe80000011600 */
[----:B------:R-:W-:Y:S04]  /*4180*/  @!P0 SEL R0, R2, R0, !P2 ;  /* 0x0000000002008207 */ /* 0x000fe80005000000 */
[----:B------:R-:W-:Y:S01]  /*4190*/  @!P0 IADD3 R13, PT, PT, R13, -R0, RZ ;  /* 0x800000000d0d8210 */ /* 0x000fe20007ffe0ff */
[----:B------:R-:W-:Y:S01]  /*41a0*/  @!P0 IMAD R0, R9, R12, R0 ;  /* 0x0000000c09008224 */ /* 0x000fe200078e0200 */
[----:B------:R-:W-:Y:S01]  /*41b0*/  IADD3 R9, PT, PT, -R8, RZ, RZ ;  /* 0x000000ff08097210 */ /* 0x000fe20007ffe1ff */
[--C-:B------:R-:W-:Y:S02]  /*41c0*/  IMAD.MOV R12, RZ, RZ, -R2.reuse ;  /* 0x000000ffff0c7224 */ /* 0x100fe400078e0a02 */
[----:B------:R-:W-:Y:S02]  /*41d0*/  @!P0 IMAD R8, R13, R26, R2 ;  /* 0x0000001a0d088224 */ /* 0x000fe400078e0202 */
[----:B------:R-:W-:Y:S02]  /*41e0*/  @!P0 IMAD.MOV.U32 R2, RZ, RZ, R0 ;  /* 0x000000ffff028224 */ /* 0x000fe400078e0000 */
[----:B------:R-:W-:Y:S02]  /*41f0*/  IMAD R11, R3, R12, R11 ;  /* 0x0000000c030b7224 */ /* 0x000fe400078e020b */
[----:B------:R-:W-:Y:S02]  /*4200*/  IMAD R10, R6, R9, R10 ;  /* 0x00000009060a7224 */ /* 0x000fe400078e020a */
[----:B------:R-:W-:Y:S02]  /*4210*/  IMAD R11, R2, R3, R11 ;  /* 0x00000003020b7224 */ /* 0x000fe400078e020b */
[----:B------:R-:W-:Y:S02]  /*4220*/  IMAD R10, R8, R6, R10 ;  /* 0x00000006080a7224 */ /* 0x000fe400078e020a */
.L_x_69:
[----:B------:R-:W-:Y:S05]  /*4230*/  BRA.U UP1, `(.L_x_70) ;  /* 0x0000000101107547 */ /* 0x000fea000b800000 */
[----:B------:R-:W-:Y:S04]  /*4240*/  MOV R2, UR6 ;  /* 0x0000000600027c02 */ /* 0x000fe80008000f00 */
[----:B------:R-:W-:Y:S04]  /*4250*/  SHF.L.U32 R2, R2, 0x1f, RZ ;  /* 0x0000001f02027819 */ /* 0x000fe800000006ff */
[----:B------:R-:W2:Y:S02]  /*4260*/  SYNCS.PHASECHK.TRANS64.TRYWAIT P0, [UR7+0x88], R2 ;  /* 0x00008802ff0075a7 */ /* 0x000ea40008001107 */
[----:B--2---:R-:W-:Y:S05]  /*4270*/  @!P0 BRA `(.L_x_71) ;  /* 0x0000004000008947 */ /* 0x004fea0003800000 */
.L_x_70:
[----:B------:R-:W-:Y:S02]  /*4280*/  R2UR UR35, R15 ;  /* 0x000000000f2372ca */ /* 0x000fe400000e0000 */
[----:B------:R-:W-:Y:S02]  /*4290*/  R2UR UR34, R14 ;  /* 0x000000000e2272ca */ /* 0x000fe400000e0000 */
[----:B------:R-:W-:Y:S02]  /*42a0*/  ISETP.NE.U32.AND P2, PT, RZ, UR4, PT ;  /* 0x00000004ff007c0c */ /* 0x000fe4000bf45070 */
[----:B------:R-:W-:Y:S02]  /*42b0*/  SHF.L.U32 R14, R30, 0x1f, RZ ;  /* 0x0000001f1e0e7819 */ /* 0x000fe400000006ff */
[----:B------:R-:W-:Y:S05]  /*42c0*/  ISETP.NE.AND.EX P2, PT, RZ, UR5, PT, P2 ;  /* 0x00000005ff007c0c */ /* 0x000fea000bf45320 */
[----:B------:R-:W-:Y:S02]  /*42d0*/  USHF.L.U32 UR35, UR35, 0x7, URZ ;  /* 0x0000000723237899 */ /* 0x000fe400080006ff */
[----:B------:R-:W-:Y:S01]  /*42e0*/  USHF.L.U32 UR34, UR34, 0x6, URZ ;  /* 0x0000000622227899 */ /* 0x000fe200080006ff */
[----:B------:R-:W-:Y:S11]  /*42f0*/  BRA.U !UP3, `(.L_x_72) ;  /* 0x000000010b347547 */ /* 0x000ff6000b800000 */
[----:B------:R-:W-:Y:S01]  /*4300*/  UPLOP3.LUT UP0, UPT, UPT, UPT, UP2, 0x80, 0x8 ;  /* 0x000000000008789c */ /* 0x000fe20003f0f020 */
[----:B--2---:R-:W-:Y:S02]  /*4310*/  HFMA2 R0, -RZ, RZ, 0, 5.9604644775390625e-08 ;  /* 0x00000001ff007431 */ /* 0x004fe400000001ff */
[----:B------:R-:W-:Y:S03]  /*4320*/  IMAD.MOV.U32 R64, RZ, RZ, 0x1 ;  /* 0x00000001ff407424 */ /* 0x000fe600078e00ff */
[----:B------:R-:W-:Y:S05]  /*4330*/  PLOP3.LUT P0, PT, PT, PT, UP0, 0x80, 0x8 ;  /* 0x000000000008781c */ /* 0x000fea0003f0f008 */
[----:B------:R-:W2:Y:S01]  /*4340*/  @UP0 LDCU.64 UR10, c[0x0][0x888] ;  /* 0x00011100ff0a07ac */ /* 0x000ea20008000a00 */
[----:B------:R-:W-:Y:S07]  /*4350*/  @UP0 UIMAD UR8, UR36, UR4, URZ ;  /* 0x00000004240802a4 */ /* 0x000fee000f8e02ff */
[----:B------:R-:W-:Y:S01]  /*4360*/  @!P0 PRMT R64, R0, 0x7610, R64 ;  /* 0x0000761000408816 */ /* 0x000fe20000000040 */
[----:B--2---:R-:W-:Y:S03]  /*4370*/  @UP0 UIMAD.WIDE UR10, UR8, 0x4, UR10 ;  /* 0x00000004080a08a5 */ /* 0x004fe6000f8e020a */
[----:B------:R-:W2:Y:S03]  /*4380*/  @!UP0 LDCU UR8, c[0x0][0x880] ;  /* 0x00011000ff0887ac */ /* 0x000ea60008000800 */
[----:B------:R-:W-:Y:S01]  /*4390*/  IMAD.U32 R8, RZ, RZ, UR10 ;  /* 0x0000000aff087e24 */ /* 0x000fe2000f8e00ff */
[----:B------:R-:W-:Y:S05]  /*43a0*/  MOV R9, UR11 ;  /* 0x0000000b00097c02 */ /* 0x000fea0008000f00 */
[----:B------:R3:W5:Y:S02]  /*43b0*/  @P0 LDG.E R35, desc[UR46][R8.64] ;  /* 0x0000002e08230981 */ /* 0x000764000c1e1900 */
[----:B--23--:R-:W-:Y:S07]  /*43c0*/  @!P0 IMAD.U32 R35, RZ, RZ, UR8 ;  /* 0x00000008ff238e24 */ /* 0x00cfee000f8e00ff */
.L_x_72:
[----:B-----5:R-:W-:Y:S01]  /*43d0*/  @!P2 FSETP.EQ.AND P0, PT, R35, RZ, PT ;  /* 0x000000ff2300a20b */ /* 0x020fe20003f02000 */
[----:B------:R-:W-:Y:S01]  /*43e0*/  @!UPT UIADD3 URZ, UPT, UPT, URZ, URZ, URZ ;  /* 0x000000fffffff290 */ /* 0x000fe2000fffe0ff */
[----:B------:R-:W-:Y:S11]  /*43f0*/  @!P2 BRA `(.L_x_73) ;  /* 0x000000000014a947 */ /* 0x000ff60003800000 */
[----:B------:R-:W-:Y:S02]  /*4400*/  LOP3.LUT P2, RZ, R64, 0xff, RZ, 0xc0, !PT ;  /* 0x000000ff40ff7812 */ /* 0x000fe4000784c0ff */
[----:B------:R-:W-:Y:S04]  /*4410*/  PLOP3.LUT P0, PT, PT, PT, UP0, 0x80, 0x8 ;  /* 0x000000000008781c */ /* 0x000fe80003f0f008 */
[----:B------:R-:W-:Y:S07]  /*4420*/  PLOP3.LUT P0, PT, P0, PT, PT, 0x8, 0x80 ;  /* 0x000000000080781c */ /* 0x000fee000070e170 */
[----:B------:R-:W-:Y:S11]  /*4430*/  @P2 FSETP.EQ.AND P0, PT, R35, RZ, PT ;  /* 0x000000ff2300220b */ /* 0x000ff60003f02000 */
[----:B------:R-:W-:Y:S02]  /*4440*/  @!UPT UIADD3 URZ, UPT, UPT, URZ, URZ, URZ ;  /* 0x000000fffffff290 */ /* 0x000fe4000fffe0ff */
.L_x_73:
[----:B------:R-:W3:Y:S01]  /*4450*/  SYNCS.PHASECHK.TRANS64.TRYWAIT P2, [UR7+0x60], R14 ;  /* 0x0000600eff0075a7 */ /* 0x000ee20008041107 */
[----:B------:R-:W-:Y:S04]  /*4460*/  ELECT P4, URZ, PT ;  /* 0x0000000000ff782f */ /* 0x000fe80003880000 */
[----:B------:R-:W-:Y:S11]  /*4470*/  PLOP3.LUT P4, PT, P0, P4, PT, 0xf2, 0x2f ;  /* 0x00000000002f781c */ /* 0x000ff60000789e72 */
[----:B------:R-:W-:Y:S02]  /*4480*/  @!UPT UIADD3 URZ, UPT, UPT, URZ, URZ, URZ ;  /* 0x000000fffffff290 */ /* 0x000fe4000fffe0ff */
[----:B-1----:R-:W-:Y:S05]  /*4490*/  @!P4 IADD3 R8, P0, PT, R32, 0x580, RZ ;  /* 0x000005802008c810 */ /* 0x002fea0007f1e0ff */
[----:B--2---:R-:W-:Y:S01]  /*44a0*/  @!P4 IMAD.X R2, RZ, RZ, R33, P0 ;  /* 0x000000ffff02c224 */ /* 0x004fe200000e0621 */
[----:B---3--:R-:W-:Y:S07]  /*44b0*/  @!P2 BRA `(.L_x_74) ;  /* 0x0000003c0088a947 */ /* 0x008fee0003800000 */
.L_x_161:
[----:B------:R-:W-:Y:S01]  /*44c0*/  @!P4 R2UR UR8, R2 ;  /* 0x000000000208c2ca */ /* 0x000fe200000e0000 */
[----:B------:R-:W-:Y:S01]  /*44d0*/  VOTEU.ALL UP1, P4 ;  /* 0x0000000000ff7886 */ /* 0x000fe20002020000 */
[----:B------:R-:W-:Y:S01]  /*44e0*/  @!P4 R2UR UR9, R8 ;  /* 0x000000000809c2ca */ /* 0x000fe200000e0000 */
[----:B-1----:R-:W-:Y:S01]  /*44f0*/  @!P4 IMAD.MOV.U32 R0, RZ, RZ, 0x2000 ;  /* 0x00002000ff00c424 */ /* 0x002fe200078e00ff */
[----:B------:R-:W-:Y:S01]  /*4500*/  UMOV UR10, 0x0 ;  /* 0x00000000000a7882 */ /* 0x000fe20000000000 */
[----:B------:R-:W-:Y:S01]  /*4510*/  UMOV UR11, 0x10000000 ;  /* 0x10000000000b7882 */ /* 0x000fe20000000000 */
[----:B------:R-:W-:Y:S01]  /*4520*/  @!UP1 UIADD3 UR32, UPT, UPT, UR7, 0x200, URZ ;  /* 0x0000020007209890 */ /* 0x000fe2000fffe0ff */
[----:B------:R-:W-:Y:S06]  /*4530*/  VOTEU.ALL UP1, P4 ;  /* 0x0000000000ff7886 */ /* 0x000fec0002020000 */
[----:B------:R-:W-:Y:S01]  /*4540*/  IMAD.U32 R9, RZ, RZ, UR8 ;  /* 0x00000008ff097e24 */ /* 0x000fe2000f8e00ff */
[----:B------:R-:W-:Y:S01]  /*4550*/  UPRMT UR8, UR37, 0x654, UR33 ;  /* 0x0000065425087896 */ /* 0x000fe20008000021 */
[----:B------:R-:W-:Y:S03]  /*4560*/  IMAD.U32 R8, RZ, RZ, UR9 ;  /* 0x00000009ff087e24 */ /* 0x000fe6000f8e00ff */
[----:B------:R-:W-:Y:S02]  /*4570*/  @!P4 R2UR UR15, R9 ;  /* 0x00000000090fc2ca */ /* 0x000fe400000e0000 */
[----:B------:R-:W-:Y:S02]  /*4580*/  @!P4 R2UR UR14, R8 ;  /* 0x00000000080ec2ca */ /* 0x000fe400000e0000 */
[----:B------:R-:W-:Y:S05]  /*4590*/  @!P4 IADD3 R8, P0, PT, R32, 0x580, RZ ;  /* 0x000005802008c810 */ /* 0x000fea0007f1e0ff */
[----:B------:R-:W-:Y:S06]  /*45a0*/  @!P4 IMAD.X R2, RZ, RZ, R33, P0 ;  /* 0x000000ffff02c224 */ /* 0x000fec00000e0621 */
[----:B------:R1:W-:Y:S01]  /*45b0*/  @!UP1 UTMALDG.3D [UR32], [UR14], desc[UR10] ;  /* 0x00000a200e0095b4 */ /* 0x0003e20008011000 */
[----:B------:R1:W-:Y:S01]  /*45c0*/  @!P4 SYNCS.ARRIVE.TRANS64.RED.A0TR RZ, [UR7+0x40], R0 ;  /* 0x00004000ffffc9a7 */ /* 0x0003e20008300407 */
[----:B------:R-:W-:Y:S01]  /*45d0*/  SYNCS.ARRIVE.TRANS64.RED.A1T0 RZ, [UR8], RZ ;  /* 0x000000ffffff79a7 */ /* 0x000fe20008100408 */
[----:B------:R-:W2:Y:S02]  /*45e0*/  SYNCS.PHASECHK.TRANS64.TRYWAIT P2, [UR7+0x68], R14 ;  /* 0x0000680eff0075a7 */ /* 0x000ea40008041107 */
[----:B-12---:R-:W-:Y:S05]  /*45f0*/  @!P2 BRA `(.L_x_75) ;  /* 0x0000003c0050a947 */ /* 0x006fea0003800000 */
.L_x_163:
[----:B------:R-:W-:Y:S01]  /*4600*/  @!P4 R2UR UR8, R2 ;  /* 0x000000000208c2ca */ /* 0x000fe200000e0000 */
[----:B------:R-:W-:Y:S01]  /*4610*/  VOTEU.ALL UP1, P4 ;  /* 0x0000000000ff7886 */ /* 0x000fe20002020000 */
[----:B------:R-:W-:Y:S01]  /*4620*/  @!P4 R2UR UR9, R8 ;  /* 0x000000000809c2ca */ /* 0x000fe200000e0000 */
[----:B-1----:R-:W-:Y:S01]  /*4630*/  @!P4 IMAD.MOV.U32 R0, RZ, RZ, 0x2000 ;  /* 0x00002000ff00c424 */ /* 0x002fe200078e00ff */
[----:B------:R-:W-:Y:S01]  /*4640*/  UMOV UR10, 0x0 ;  /* 0x00000000000a7882 */ /* 0x000fe20000000000 */
[----:B------:R-:W-:Y:S01]  /*4650*/  UMOV UR11, 0x10000000 ;  /* 0x10000000000b7882 */ /* 0x000fe20000000000 */
[----:B------:R-:W-:Y:S02]  /*4660*/  @!UP1 UIADD3 UR26, UPT, UPT, UR34, 0x10, URZ ;  /* 0x00000010221a9890 */ /* 0x000fe4000fffe0ff */
[----:B------:R-:W-:Y:S01]  /*4670*/  @!UP1 UIADD3 UR24, UPT, UPT, UR7, 0x2200, URZ ;  /* 0x0000220007189890 */ /* 0x000fe2000fffe0ff */
[----:B------:R-:W-:Y:S01]  /*4680*/  VOTEU.ALL UP1, P4 ;  /* 0x0000000000ff7886 */ /* 0x000fe20002020000 */
[----:B------:R-:W-:Y:S01]  /*4690*/  UMOV UR27, UR35 ;  /* 0x00000023001b7c82 */ /* 0x000fe20008000000 */
[----:B------:R-:W-:Y:S02]  /*46a0*/  UMOV UR28, UR36 ;  /* 0x00000024001c7c82 */ /* 0x000fe40008000000 */
        /* <DEDUP_REMOVED lines=12> */
.L_x_165:
[----:B------:R-:W2:Y:S01]  /*4770*/  LDC.64 R12, c[0x0][0xb18] ;  /* 0x0002c600ff0c7b82 */ /* 0x000ea20000000a00 */
[----:B------:R-:W-:Y:S01]  /*4780*/  @!P4 R2UR UR8, R2 ;  /* 0x000000000208c2ca */ /* 0x000fe200000e0000 */
[----:B------:R-:W-:Y:S01]  /*4790*/  VOTEU.ALL UP1, P4 ;  /* 0x0000000000ff7886 */ /* 0x000fe20002020000 */
[----:B------:R-:W-:Y:S01]  /*47a0*/  @!P4 R2UR UR9, R8 ;  /* 0x000000000809c2ca */ /* 0x000fe200000e0000 */
[----:B-1----:R-:W-:Y:S01]  /*47b0*/  @!P4 IMAD.MOV.U32 R0, RZ, RZ, 0x2000 ;  /* 0x00002000ff00c424 */ /* 0x002fe200078e00ff */
[----:B------:R-:W-:Y:S03]  /*47c0*/  UMOV UR10, 0x0 ;  /* 0x00000000000a7882 */ /* 0x000fe60000000000 */
[----:B------:R-:W1:Y:S01]  /*47d0*/  @!P1 LDC R2, c[0x0][0xb0c] ;  /* 0x0002c300ff029b82 */ /* 0x000e620000000800 */
[----:B------:R-:W-:Y:S01]  /*47e0*/  @!UP1 UIADD3 UR18, UPT, UPT, UR34, 0x20, URZ ;  /* 0x0000002022129890 */ /* 0x000fe2000fffe0ff */
[----:B------:R-:W-:Y:S01]  /*47f0*/  @P3 SHF.R.U32.HI R27, RZ, 0x10, R21 ;  /* 0x00000010ff1b3819 */ /* 0x000fe20000011615 */
[----:B------:R-:W-:Y:S01]  /*4800*/  @!UP1 UIADD3 UR16, UPT, UPT, UR7, 0x4200, URZ ;  /* 0x0000420007109890 */ /* 0x000fe2000fffe0ff */
[----:B------:R-:W-:Y:S01]  /*4810*/  VIADD R29, R29, 0x1 ;  /* 0x000000011d1d7836 */ /* 0x000fe20000000000 */
[----:B------:R-:W-:Y:S01]  /*4820*/  VOTEU.ALL UP1, P4 ;  /* 0x0000000000ff7886 */ /* 0x000fe20002020000 */
[----:B------:R-:W-:Y:S01]  /*4830*/  UMOV UR11, 0x10000000 ;  /* 0x10000000000b7882 */ /* 0x000fe20000000000 */
[----:B------:R-:W-:Y:S01]  /*4840*/  UMOV UR19, UR35 ;  /* 0x0000002300137c82 */ /* 0x000fe20008000000 */
[----:B------:R-:W-:Y:S01]  /*4850*/  IMAD.U32 R9, RZ, RZ, UR8 ;  /* 0x00000008ff097e24 */ /* 0x000fe2000f8e00ff */
[----:B------:R-:W-:Y:S01]  /*4860*/  UMOV UR20, UR36 ;  /* 0x0000002400147c82 */ /* 0x000fe20008000000 */
[----:B------:R-:W-:Y:S01]  /*4870*/  IMAD.U32 R8, RZ, RZ, UR9 ;  /* 0x00000009ff087e24 */ /* 0x000fe2000f8e00ff */
[----:B------:R-:W-:Y:S02]  /*4880*/  UPRMT UR8, UR37, 0x654, UR17 ;  /* 0x0000065425087896 */ /* 0x000fe40008000011 */
[----:B------:R-:W-:Y:S02]  /*4890*/  @!P4 R2UR UR15, R9 ;  /* 0x00000000090fc2ca */ /* 0x000fe400000e0000 */
[----:B------:R-:W-:Y:S02]  /*48a0*/  @!P4 R2UR UR14, R8 ;  /* 0x00000000080ec2ca */ /* 0x000fe400000e0000 */
[----:B------:R-:W3:Y:S11]  /*48b0*/  LDC.64 R8, c[0x0][0xb10] ;  /* 0x0002c400ff087b82 */ /* 0x000ef60000000a00 */
[----:B------:R1:W-:Y:S01]  /*48c0*/  @!UP1 UTMALDG.3D [UR16], [UR14], desc[UR10] ;  /* 0x00000a100e0095b4 */ /* 0x0003e20008011000 */
[----:B------:R5:W-:Y:S01]  /*48d0*/  @!P4 SYNCS.ARRIVE.TRANS64.RED.A0TR RZ, [UR7+0x50], R0 ;  /* 0x00005000ffffc9a7 */ /* 0x000be20008300407 */
[C---:B---3--:R-:W-:Y:S01]  /*48e0*/  @!P1 IMAD.HI.U32 R8, R11.reuse, R8, RZ ;  /* 0x000000080b089227 */ /* 0x048fe200078e00ff */
[----:B--2---:R-:W-:Y:S02]  /*48f0*/  @!P1 ISETP.NE.AND P0, PT, R12, 0x1, PT ;  /* 0x000000010c00980c */ /* 0x004fe40003f05270 */
[----:B-1----:R-:W-:Y:S01]  /*4900*/  @!P1 ISETP.NE.AND P2, PT, R2, 0x1, PT ;  /* 0x000000010200980c */ /* 0x002fe20003f45270 */
[----:B------:R-:W-:Y:S01]  /*4910*/  SYNCS.ARRIVE.TRANS64.RED.A1T0 RZ, [UR8], RZ ;  /* 0x000000ffffff79a7 */ /* 0x000fe20008100408 */
[C---:B------:R-:W-:Y:S01]  /*4920*/  @!P1 IMAD.HI.U32 R13, R10.reuse, R13, RZ ;  /* 0x0000000d0a0d9227 */ /* 0x040fe200078e00ff */
[----:B------:R-:W-:Y:S04]  /*4930*/  @!P1 SHF.R.U32.HI R8, RZ, R9, R8 ;  /* 0x00000009ff089219 */ /* 0x000fe80000011608 */
[----:B------:R-:W-:Y:S01]  /*4940*/  @!P1 SEL R8, R11, R8, !P2 ;  /* 0x000000080b089207 */ /* 0x000fe20005000000 */
[----:B------:R-:W1:Y:S01]  /*4950*/  SYNCS.PHASECHK.TRANS64.TRYWAIT P5, [UR7+0x78], R14 ;  /* 0x0000780eff0075a7 */ /* 0x000e6200080a1107 */
[----:B-----5:R-:W2:Y:S02]  /*4960*/  @!P1 LDC R0, c[0x0][0xb20] ;  /* 0x0002c800ff009b82 */ /* 0x020ea40000000800 */
[----:B--2---:R-:W-:Y:S04]  /*4970*/  @!P1 SHF.R.U32.HI R0, RZ, R0, R13 ;  /* 0x00000000ff009219 */ /* 0x004fe8000001160d */
[----:B------:R-:W-:Y:S05]  /*4980*/  @!P1 SEL R9, R10, R0, !P0 ;  /* 0x000000000a099207 */ /* 0x000fea0004000000 */
[----:B------:R-:W-:Y:S02]  /*4990*/  @!P1 IMAD.IADD R0, R9, 0x1, -R8 ;  /* 0x0000000109009824 */ /* 0x000fe400078e0a08 */
[----:B------:R-:W-:Y:S02]  /*49a0*/  @!P1 IMAD.IADD R8, R8, 0x1, -R9 ;  /* 0x0000000108089824 */ /* 0x000fe400078e0a09 */
[----:B------:R-:W-:Y:S02]  /*49b0*/  @!P1 IMAD R11, R0, R2, R11 ;  /* 0x00000002000b9224 */ /* 0x000fe400078e020b */
[----:B------:R-:W-:Y:S01]  /*49c0*/  @!P1 IMAD R10, R8, R12, R10 ;  /* 0x0000000c080a9224 */ /* 0x000fe200078e020a */
[----:B-1----:R-:W-:Y:S06]  /*49d0*/  @!P5 BRA `(.L_x_77) ;  /* 0x000000380088d947 */ /* 0x002fec0003800000 */
.L_x_167:
[----:B------:R-:W-:Y:S01]  /*49e0*/  @!P4 IADD3 R2, P0, PT, R32, 0x580, RZ ;  /* 0x000005802002c810 */ /* 0x000fe20007f1e0ff */
[----:B------:R-:W-:Y:S01]  /*49f0*/  VOTEU.ALL UP1, P4 ;  /* 0x0000000000ff7886 */ /* 0x000fe20002020000 */
[----:B------:R-:W-:Y:S01]  /*4a00*/  UMOV UR18, 0x0 ;  /* 0x0000000000127882 */ /* 0x000fe20000000000 */
[----:B------:R-:W-:Y:S01]  /*4a10*/  UMOV UR19, 0x10000000 ;  /* 0x1000000000137882 */ /* 0x000fe20000000000 */
[----:B------:R-:W-:Y:S01]  /*4a20*/  @!P4 R2UR UR9, R2 ;  /* 0x000000000209c2ca */ /* 0x000fe200000e0000 */
[----:B-1----:R-:W-:Y:S01]  /*4a30*/  @!P4 IMAD.X R0, RZ, RZ, R33, P0 ;  /* 0x000000ffff00c224 */ /* 0x002fe200000e0621 */
[----:B------:R-:W-:Y:S01]  /*4a40*/  @!UP1 UIADD3 UR10, UPT, UPT, UR34, 0x30, URZ ;  /* 0x00000030220a9890 */ /* 0x000fe2000fffe0ff */
[----:B------:R-:W-:Y:S01]  /*4a50*/  ISETP.NE.AND P0, PT, R29, 0x2, PT ;  /* 0x000000021d00780c */ /* 0x000fe20003f05270 */
[----:B------:R-:W-:Y:S01]  /*4a60*/  UMOV UR11, UR35 ;  /* 0x00000023000b7c82 */ /* 0x000fe20008000000 */
[----:B------:R-:W-:Y:S01]  /*4a70*/  UMOV UR12, UR36 ;  /* 0x00000024000c7c82 */ /* 0x000fe20008000000 */
[----:B------:R-:W-:Y:S01]  /*4a80*/  @!P4 R2UR UR8, R0 ;  /* 0x000000000008c2ca */ /* 0x000fe200000e0000 */
[----:B------:R-:W-:Y:S01]  /*4a90*/  IMAD.IADD R14, R10, 0x1, R62 ;  /* 0x000000010a0e7824 */ /* 0x000fe200078e023e */
[----:B------:R-:W-:Y:S01]  /*4aa0*/  @P3 R2UR UR36, R27 ;  /* 0x000000001b2432ca */ /* 0x000fe200000e0000 */
[----:B------:R-:W-:Y:S01]  /*4ab0*/  IMAD.IADD R15, R11, 0x1, R63 ;  /* 0x000000010b0f7824 */ /* 0x000fe200078e023f */
[----:B------:R-:W-:Y:S02]  /*4ac0*/  SEL R0, RZ, 0x1, P0 ;  /* 0x00000001ff007807 */ /* 0x000fe40000000000 */
[----:B------:R-:W-:Y:S01]  /*4ad0*/  LOP3.LUT R30, R30, 0x1, RZ, 0x3c, !PT ;  /* 0x000000011e1e7812 */ /* 0x000fe200078e3cff */
[----:B------:R-:W-:Y:S01]  /*4ae0*/  IMAD.U32 R8, RZ, RZ, UR9 ;  /* 0x00000009ff087e24 */ /* 0x000fe2000f8e00ff */
[----:B------:R-:W-:Y:S01]  /*4af0*/  @!UP1 UIADD3 UR9, UPT, UPT, UR7, 0x58, URZ ;  /* 0x0000005807099890 */ /* 0x000fe2000fffe0ff */
[----:B------:R-:W-:Y:S02]  /*4b00*/  LOP3.LUT R28, R28, R0, RZ, 0x3c, !PT ;  /* 0x000000001c1c7212 */ /* 0x000fe400078e3cff */
[----:B------:R-:W-:Y:S02]  /*4b10*/  SEL R29, R29, RZ, P0 ;  /* 0x000000ff1d1d7207 */ /* 0x000fe40000000000 */
[----:B------:R-:W-:Y:S01]  /*4b20*/  IMAD.U32 R9, RZ, RZ, UR8 ;  /* 0x00000008ff097e24 */ /* 0x000fe2000f8e00ff */
[----:B------:R-:W-:Y:S01]  /*4b30*/  @!P4 R2UR UR14, R8 ;  /* 0x00000000080ec2ca */ /* 0x000fe200000e0000 */
[----:B------:R-:W-:Y:S01]  /*4b40*/  @!UP1 UIADD3 UR8, UPT, UPT, UR7, 0x6200, URZ ;  /* 0x0000620007089890 */ /* 0x000fe2000fffe0ff */
[----:B------:R-:W-:Y:S02]  /*4b50*/  VOTEU.ALL UP1, P4 ;  /* 0x0000000000ff7886 */ /* 0x000fe40002020000 */
[----:B------:R-:W-:Y:S11]  /*4b60*/  @!P4 R2UR UR15, R9 ;  /* 0x00000000090fc2ca */ /* 0x000ff600000e0000 */
[----:B------:R-:W-:Y:S02]  /*4b70*/  @!UPT UIADD3 URZ, UPT, UPT, URZ, URZ, URZ ;  /* 0x000000fffffff290 */ /* 0x000fe4000fffe0ff */
[----:B------:R2:W-:Y:S01]  /*4b80*/  @!UP1 UTMALDG.3D [UR8], [UR14], desc[UR18] ;  /* 0x000012080e0095b4 */ /* 0x0005e20008011000 */
[----:B------:R2:W-:Y:S01]  /*4b90*/  @!P4 SYNCS.ARRIVE.TRANS64.RED.A0TR RZ, [UR7+0x58], R25 ;  /* 0x00005819ffffc9a7 */ /* 0x0005e20008300407 */
[----:B------:R-:W-:Y:S01]  /*4ba0*/  UPLOP3.LUT UP1, UPT, UPT, UPT, UPT, 0x80, 0x8 ;  /* 0x000000000008789c */ /* 0x000fe20003f2f070 */
[----:B------:R-:W-:Y:S01]  /*4bb0*/  SYNCS.ARRIVE.TRANS64.RED.A1T0 RZ, [UR13], RZ ;  /* 0x000000ffffff79a7 */ /* 0x000fe2000810040d */
[----:B------:R-:W-:Y:S09]  /*4bc0*/  @P3 BRA `(.L_x_78) ;  /* 0xfffffff000a03947 */ /* 0x000ff2000383ffff */
[----:B------:R-:W-:-:S04]  /*4bd0*/  SHF.L.U32 R2, R30, 0x1f, RZ ;  /* 0x0000001f1e027819 */ /* 0x000fc800000006ff */
[----:B------:R-:W1:Y:S02]  /*4be0*/  SYNCS.PHASECHK.TRANS64.TRYWAIT P0, [UR7+0x60], R2 ;  /* 0x00006002ff0075a7 */ /* 0x000e640008001107 */
[----:B-1----:R-:W-:Y:S05]  /*4bf0*/  @!P0 BRA `(.L_x_79) ;  /* 0x0000003800188947 */ /* 0x002fea0003800000 */
.L_x_169:
[----:B------:R-:W3:Y:S02]  /*4c00*/  SYNCS.PHASECHK.TRANS64.TRYWAIT P0, [UR7+0x68], R2 ;  /* 0x00006802ff0075a7 */ /* 0x000ee40008001107 */
[----:B---3--:R-:W-:Y:S05]  /*4c10*/  @!P0 BRA `(.L_x_80) ;  /* 0x0000003800288947 */ /* 0x008fea0003800000 */
.L_x_171:
[----:B------:R-:W3:Y:S02]  /*4c20*/  SYNCS.PHASECHK.TRANS64.TRYWAIT P0, [UR7+0x70], R2 ;  /* 0x00007002ff0075a7 */ /* 0x000ee40008001107 */
[----:B---3--:R-:W-:Y:S05]  /*4c30*/  @!P0 BRA `(.L_x_81) ;  /* 0x0000003800388947 */ /* 0x008fea0003800000 */
.L_x_173:
[----:B-1----:R-:W-:-:S07]  /*4c40*/  MOV R0, UR7 ;  /* 0x0000000700007c02 */ /* 0x002fce0008000f00 */
.L_x_82:
[----:B-1----:R-:W-:-:S04]  /*4c50*/  SHF.L.U32 R2, R30, 0x1f, RZ ;  /* 0x0000001f1e027819 */ /* 0x002fc800000006ff */
[----:B------:R1:W3:Y:S03]  /*4c60*/  SYNCS.PHASECHK.TRANS64.TRYWAIT P0, [R0+URZ+0x78], R2 ;  /* 0x00007802000075a7 */ /* 0x0002e600080011ff */
[----:B---3--:R-:W-:Y:S05]  /*4c70*/  @!P0 NANOSLEEP.SYNCS 0x989680 ;  /* 0x009896800000895d */ /* 0x008fea0003900000 */
[----:B------:R-:W3:Y:S02]  /*4c80*/  @!P0 SYNCS.PHASECHK.TRANS64 P0, [R0+URZ+0x78], R2 ;  /* 0x00007802000085a7 */ /* 0x000ee400080010ff */
[----:B--23--:R-:W-:Y:S05]  /*4c90*/  @P0 EXIT ;  /* 0x000000000000094d */ /* 0x00cfea0003800000 */
[----:B------:R-:W-:Y:S05]  /*4ca0*/  BRA `(.L_x_82) ;  /* 0xfffffffc00e87947 */ /* 0x000fea000383ffff */
.L_x_67:
[----:B------:R-:W-:-:S06]  /*4cb0*/  UISETP.GE.AND UP1, UPT, UR8, 0x4, UPT ;  /* 0x000000040800788c */ /* 0x000fcc000bf26270 */
[----:B------:R-:W-:-:S13]  /*4cc0*/  PLOP3.LUT P0, PT, PT, PT, UP1, 0x80, 0x8 ;  /* 0x000000000008781c */ /* 0x000fda0003f0f018 */
[----:B------:R-:W-:Y:S05]  /*4cd0*/  @!P0 EXIT ;  /* 0x000000000000894d */ /* 0x000fea0003800000 */
[----:B------:R-:W-:Y:S01]  /*4ce0*/  BAR.SYNC.DEFER_BLOCKING 0x6, 0xa0 ;  /* 0x0182800000007b1d */ /* 0x000fe20000010000 */
[C---:B------:R-:W-:Y:S01]  /*4cf0*/  IMAD.SHL.U32 R2, R77.reuse, 0x10, RZ ;  /* 0x000000104d027824 */ /* 0x040fe200078e00ff */
[C---:B------:R-:W-:Y:S01]  /*4d00*/  SHF.L.U32 R32, R77.reuse, 0x10, RZ ;  /* 0x000000104d207819 */ /* 0x040fe200000006ff */
[C---:B------:R-:W-:Y:S01]  /*4d10*/  IMAD.SHL.U32 R76, R77.reuse, 0x2, RZ ;  /* 0x000000024d4c7824 */ /* 0x040fe200078e00ff */
[C---:B------:R-:W-:Y:S01]  /*4d20*/  LOP3.LUT R78, R77.reuse, 0x60, RZ, 0xc0, !PT ;  /* 0x000000604d4e7812 */ /* 0x040fe200078ec0ff */
[----:B------:R-:W-:Y:S01]  /*4d30*/  HFMA2 R73, -RZ, RZ, 0, 5.9604644775390625e-08 ;  /* 0x00000001ff497431 */ /* 0x000fe200000001ff */
[----:B------:R-:W-:Y:S02]  /*4d40*/  UMOV UR48, 0x400 ;  /* 0x0000040000307882 */ /* 0x000fe40000000000 */
[----:B------:R-:W1:Y:S01]  /*4d50*/  LDC R67, c[0x0][0x370] ;  /* 0x0000dc00ff437b82 */ /* 0x000e620000000800 */
[----:B------:R-:W-:Y:S01]  /*4d60*/  ULEA UR48, UR37, UR48, 0x18 ;  /* 0x0000003025307291 */ /* 0x000fe2000f8ec0ff */
[----:B------:R-:W-:Y:S01]  /*4d70*/  LOP3.LUT R3, R2, 0x60, RZ, 0xc0, !PT ;  /* 0x0000006002037812 */ /* 0x000fe200078ec0ff */
[----:B------:R-:W-:Y:S01]  /*4d80*/  HFMA2 R71, -RZ, RZ, 0, 0 ;  /* 0x00000000ff477431 */ /* 0x000fe200000001ff */
[----:B------:R-:W-:Y:S01]  /*4d90*/  LOP3.LUT R75, R77, 0x2, RZ, 0xc0, !PT ;  /* 0x000000024d4b7812 */ /* 0x000fe200078ec0ff */
[----:B------:R-:W-:Y:S01]  /*4da0*/  UIADD3 UR4, UPT, UPT, UR48, 0x200, URZ ;  /* 0x0000020030047890 */ /* 0x000fe2000fffe0ff */
[----:B------:R-:W-:Y:S01]  /*4db0*/  LOP3.LUT R76, R3, 0xc, R76, 0xf8, !PT ;  /* 0x0000000c034c7812 */ /* 0x000fe200078ef84c */
[----:B------:R-:W-:Y:S01]  /*4dc0*/  IMAD.MOV.U32 R31, RZ, RZ, RZ ;  /* 0x000000ffff1f7224 */ /* 0x000fe200078e00ff */
[----:B------:R-:W2:Y:S01]  /*4dd0*/  LDC R28, c[0x0][0xb0c] ;  /* 0x0002c300ff1c7b82 */ /* 0x000ea20000000800 */
[----:B------:R-:W-:Y:S01]  /*4de0*/  LOP3.LUT R32, R32, 0x600000, RZ, 0xc0, !PT ;  /* 0x0060000020207812 */ /* 0x000fe200078ec0ff */
[----:B------:R-:W-:Y:S01]  /*4df0*/  IMAD.MOV.U32 R81, RZ, RZ, RZ ;  /* 0x000000ffff517224 */ /* 0x000fe200078e00ff */
[----:B------:R-:W-:Y:S01]  /*4e00*/  LOP3.LUT R76, R76, 0x790, R2, 0xf8, !PT ;  /* 0x000007904c4c7812 */ /* 0x000fe200078ef802 */
[----:B------:R-:W-:Y:S01]  /*4e10*/  IMAD.U32 R69, RZ, RZ, UR4 ;  /* 0x00000004ff457e24 */ /* 0x000fe2000f8e00ff */
[----:B------:R-:W-:Y:S01]  /*4e20*/  LOP3.LUT R77, R77, 0x4, RZ, 0xc0, !PT ;  /* 0x000000044d4d7812 */ /* 0x000fe200078ec0ff */
[----:B------:R-:W4:Y:S01]  /*4e30*/  LDCU.64 UR52, c[0x0][0x348] ;  /* 0x00006900ff3477ac */ /* 0x000f220008000a00 */
[----:B------:R-:W-:Y:S01]  /*4e40*/  MOV R72, RZ ;  /* 0x000000ff00487202 */ /* 0x000fe20000000f00 */
[----:B------:R-:W1:Y:S01]  /*4e50*/  LDC R65, c[0x0][0xb20] ;  /* 0x0002c800ff417b82 */ /* 0x000e620000000800 */
[----:B------:R-:W3:Y:S01]  /*4e60*/  LDS R0, [UR48+0x140] ;  /* 0x00014030ff007984 */ /* 0x000ee20008000800 */
[----:B------:R-:W-:Y:S01]  /*4e70*/  IMAD R76, R76, 0x4, R69 ;  /* 0x000000044c4c7824 */ /* 0x000fe200078e0245 */
[----:B------:R-:W1:Y:S03]  /*4e80*/  LDCU.64 UR38, c[0x0][0x888] ;  /* 0x00011100ff2677ac */ /* 0x000e660008000a00 */
[--C-:B------:R-:W-:Y:S01]  /*4e90*/  IMAD R75, R75, -0x10, R76.reuse ;  /* 0xfffffff04b4b7824 */ /* 0x100fe200078e024c */
[----:B------:R-:W1:Y:S01]  /*4ea0*/  LDCU.64 UR44, c[0x0][0x890] ;  /* 0x00011200ff2c77ac */ /* 0x000e620008000a00 */
[----:B------:R-:W1:Y:S01]  /*4eb0*/  LDC R27, c[0x0][0xb30] ;  /* 0x0002cc00ff1b7b82 */ /* 0x000e620000000800 */
[----:B------:R-:W-:Y:S01]  /*4ec0*/  IMAD R74, R77, -0x10, R76 ;  /* 0xfffffff04d4a7824 */ /* 0x000fe200078e024c */
[----:B------:R-:W-:Y:S01]  /*4ed0*/  UMOV UR49, URZ ;  /* 0x000000ff00317c82 */ /* 0x000fe20008000000 */
[----:B------:R-:W-:-:S05]  /*4ee0*/  UMOV UR51, URZ ;  /* 0x000000ff00337c82 */ /* 0x000fca0008000000 */
[----:B------:R-:W1:Y:S08]  /*4ef0*/  LDC.64 R60, c[0x0][0xb10] ;  /* 0x0002c400ff3c7b82 */ /* 0x000e700000000a00 */
[----:B------:R-:W1:Y:S08]  /*4f00*/  LDC.64 R24, c[0x0][0xb18] ;  /* 0x0002c600ff187b82 */ /* 0x000e700000000a00 */
[----:B------:R-:W1:Y:S08]  /*4f10*/  LDC.64 R22, c[0x0][0xb28] ;  /* 0x0002ca00ff167b82 */ /* 0x000e700000000a00 */
[----:B------:R-:W1:Y:S01]  /*4f20*/  LDC.64 R58, c[0x0][0x8b0] ;  /* 0x00022c00ff3a7b82 */ /* 0x000e620000000a00 */
[----:B---3--:R-:W-:-:S07]  /*4f30*/  IMAD.IADD R32, R0, 0x1, R32 ;  /* 0x0000000100207824 */ /* 0x008fce00078e0220 */
[----:B------:R-:W3:Y:S08]  /*4f40*/  LDC.64 R56, c[0x0][0x8a8] ;  /* 0x00022a00ff387b82 */ /* 0x000ef00000000a00 */
[----:B--2-4-:R-:W1:Y:S02]  /*4f50*/  LDC R66, c[0x0][0x374] ;  /* 0x0000dd00ff427b82 */ /* 0x014e640000000800 */
.L_x_126:
[----:B------:R-:W-:Y:S02]  /*4f60*/  LEA R0, R81, UR48, 0x3 ;  /* 0x0000003051007c11 */ /* 0x000fe4000f8e18ff */
[----:B------:R-:W-:Y:S02]  /*4f70*/  SHF.L.U32 R2, R71, 0x1f, RZ ;  /* 0x0000001f47027819 */ /* 0x000fe400000006ff */
[----:B------:R-:W-:Y:S02]  /*4f80*/  LEA R16, R81, UR48, 0x4 ;  /* 0x0000003051107c11 */ /* 0x000fe4000f8e20ff */
[----:B------:R-:W2:Y:S02]  /*4f90*/  SYNCS.PHASECHK.TRANS64.TRYWAIT P0, [R0+URZ+0x90], R2 ;  /* 0x00009002000075a7 */ /* 0x000ea400080011ff */
[----:B--23--:R-:W-:Y:S05]  /*4fa0*/  @!P0 BRA `(.L_x_83) ;  /* 0x0000003400748947 */ /* 0x00cfea0003800000 */
.L_x_174:
[----:B------:R-:W4:Y:S01]  /*4fb0*/  LDC.64 R10, c[0x0][0xb10] ;  /* 0x0002c400ff0a7b82 */ /* 0x000f220000000a00 */
[----:B------:R-:W3:Y:S01]  /*4fc0*/  LDS.128 R16, [R16+0x120] ;  /* 0x0001200010107984 */ /* 0x000ee20000000c00 */
[----:B-1----:R-:W-:Y:S01]  /*4fd0*/  ISETP.NE.AND P1, PT, R27, 0x1, PT ;  /* 0x000000011b00780c */ /* 0x002fe20003f25270 */
[----:B--2---:R-:W-:Y:S01]  /*4fe0*/  VIADD R0, R0, 0xa0 ;  /* 0x000000a000007836 */ /* 0x004fe20000000000 */
[----:B------:R-:W-:Y:S04]  /*4ff0*/  ISETP.GE.AND P0, PT, R26, 0x1, PT ;  /* 0x000000011a00780c */ /* 0x000fe80003f06270 */
[----:B------:R-:W1:Y:S01]  /*5000*/  LDC.64 R8, c[0x0][0xb18] ;  /* 0x0002c600ff087b82 */ /* 0x000e620000000a00 */
[----:B------:R-:W-:Y:S01]  /*5010*/  PRMT R0, RZ, 0x654, R0 ;  /* 0x00000654ff007816 */ /* 0x000fe20000000000 */
[----:B------:R-:W-:Y:S01]  /*5020*/  @!PT LDS RZ, [RZ] ;  /* 0x00000000fffff984 */ /* 0x000fe20000000800 */
[----:B------:R-:W-:Y:S01]  /*5030*/  @!PT LDS RZ, [RZ] ;  /* 0x00000000fffff984 */ /* 0x000fe20000000800 */
[----:B------:R-:W-:Y:S01]  /*5040*/  @!PT LDS RZ, [RZ] ;  /* 0x00000000fffff984 */ /* 0x000fe20000000800 */
[----:B------:R-:W-:Y:S01]  /*5050*/  @!PT LDS RZ, [RZ] ;  /* 0x00000000fffff984 */ /* 0x000fe20000000800 */
[----:B------:R2:W-:Y:S06]  /*5060*/  MEMBAR.ALL.CTA ;  /* 0x0000000000007992 */ /* 0x0005ec0000008000 */
[----:B--2---:R-:W2:Y:S01]  /*5070*/  FENCE.VIEW.ASYNC.S ;  /* 0x00000000000073c6 */ /* 0x004ea20000000000 */
[----:B------:R-:W1:Y:S08]  /*5080*/  @!P1 LDC R12, c[0x0][0xb20] ;  /* 0x0002c800ff0c9b82 */ /* 0x000e700000000800 */
[----:B------:R-:W1:Y:S01]  /*5090*/  @!P1 LDC R7, c[0x0][0xb0c] ;  /* 0x0002c300ff079b82 */ /* 0x000e620000000800 */
[----:B--2---:R2:W-:Y:S01]  /*50a0*/  SYNCS.ARRIVE.TRANS64.RED.A1T0 RZ, [R0+URZ], RZ ;  /* 0x000000ff00ff79a7 */ /* 0x0045e200081004ff */
[----:B---3--:R-:W-:Y:S04]  /*50b0*/  LOP3.LUT P4, RZ, R18, 0x1, RZ, 0xc0, !PT ;  /* 0x0000000112ff7812 */ /* 0x008fe8000788c0ff */
[----:B------:R-:W-:Y:S09]  /*50c0*/  P2R R79, PR, RZ, 0x10 ;  /* 0x00000010ff4f7803 */ /* 0x000ff20000000000 */
[----:B------:R-:W-:Y:S02]  /*50d0*/  @P4 MOV R30, R16 ;  /* 0x00000010001e4202 */ /* 0x000fe40000000f00 */
[----:B------:R-:W-:Y:S01]  /*50e0*/  @P4 LOP3.LUT R29, R17, 0xffff, RZ, 0xc0, !PT ;  /* 0x0000ffff111d4812 */ /* 0x000fe200078ec0ff */
[----:B--2-4-:R-:W-:Y:S06]  /*50f0*/  @!P0 BRA `(.L_x_84) ;  /* 0x0000000000a48947 */ /* 0x014fec0003800000 */
[----:B------:R-:W-:Y:S01]  /*5100*/  IMAD.HI.U32 R0, R66, R25, RZ ;  /* 0x0000001942007227 */ /* 0x000fe200078e00ff */
[----:B------:R-:W-:Y:S02]  /*5110*/  ISETP.NE.AND P0, PT, R24, 0x1, PT ;  /* 0x000000011800780c */ /* 0x000fe40003f05270 */
[----:B------:R-:W-:Y:S01]  /*5120*/  ISETP.NE.AND P2, PT, R26, 0x1, PT ;  /* 0x000000011a00780c */ /* 0x000fe20003f45270 */
[----:B------:R-:W-:Y:S01]  /*5130*/  IMAD.HI.U32 R4, R67, R60, RZ ;  /* 0x0000003c43047227 */ /* 0x000fe200078e00ff */
[----:B------:R-:W-:Y:S02]  /*5140*/  SHF.R.U32.HI R0, RZ, R65, R0 ;  /* 0x00000041ff007219 */ /* 0x000fe40000011600 */
[----:B------:R-:W-:Y:S01]  /*5150*/  ISETP.NE.AND P3, PT, R28, 0x1, PT ;  /* 0x000000011c00780c */ /* 0x000fe20003f65270 */
[----:B------:R-:W-:Y:S01]  /*5160*/  IMAD.HI.U32 R6, R29, R25, RZ ;  /* 0x000000191d067227 */ /* 0x000fe200078e00ff */
[-C--:B------:R-:W-:Y:S02]  /*5170*/  SHF.R.U32.HI R4, RZ, R61.reuse, R4 ;  /* 0x0000003dff047219 */ /* 0x080fe40000011604 */
[----:B------:R-:W-:Y:S01]  /*5180*/  SEL R0, R66, R0, !P0 ;  /* 0x0000000042007207 */ /* 0x000fe20004000000 */
[----:B------:R-:W-:Y:S01]  /*5190*/  IMAD.HI.U32 R5, R30, R60, RZ ;  /* 0x0000003c1e057227 */ /* 0x000fe200078e00ff */
[----:B------:R-:W-:Y:S03]  /*51a0*/  SEL R4, R67, R4, !P3 ;  /* 0x0000000443047207 */ /* 0x000fe60005800000 */
[-C--:B------:R-:W-:Y:S01]  /*51b0*/  IMAD.HI.U32 R3, R0, R22.reuse, RZ ;  /* 0x0000001600037227 */ /* 0x080fe200078e00ff */
[----:B------:R-:W-:Y:S03]  /*51c0*/  SHF.R.U32.HI R5, RZ, R61, R5 ;  /* 0x0000003dff057219 */ /* 0x000fe60000011605 */
[----:B------:R-:W-:Y:S01]  /*51d0*/  IMAD.HI.U32 R2, R4, R22, RZ ;  /* 0x0000001604027227 */ /* 0x000fe200078e00ff */
[----:B------:R-:W-:Y:S02]  /*51e0*/  @P2 SHF.R.U32.HI R0, RZ, R23, R3 ;  /* 0x00000017ff002219 */ /* 0x000fe40000011603 */
[----:B------:R-:W-:Y:S02]  /*51f0*/  SHF.R.U32.HI R3, RZ, R65, R6 ;  /* 0x00000041ff037219 */ /* 0x000fe40000011606 */
[----:B------:R-:W-:Y:S01]  /*5200*/  @P2 SHF.R.U32.HI R4, RZ, R23, R2 ;  /* 0x00000017ff042219 */ /* 0x000fe20000011602 */
[----:B------:R-:W-:Y:S01]  /*5210*/  IMAD R0, R26, R0, RZ ;  /* 0x000000001a007224 */ /* 0x000fe200078e02ff */
[----:B------:R-:W-:Y:S02]  /*5220*/  SEL R3, R29, R3, !P0 ;  /* 0x000000031d037207 */ /* 0x000fe40004000000 */
[----:B------:R-:W-:Y:S01]  /*5230*/  SEL R2, R30, R5, !P3 ;  /* 0x000000051e027207 */ /* 0x000fe20005800000 */
[----:B------:R-:W-:Y:S01]  /*5240*/  IMAD R5, R26, R4, RZ ;  /* 0x000000041a057224 */ /* 0x000fe200078e02ff */
[C---:B------:R-:W-:Y:S01]  /*5250*/  ISETP.GE.AND P0, PT, R3.reuse, R0, PT ;  /* 0x000000000300720c */ /* 0x040fe20003f06270 */
[C---:B------:R-:W-:Y:S03]  /*5260*/  IMAD.HI.U32 R0, R3.reuse, R22, RZ ;  /* 0x0000001603007227 */ /* 0x040fe600078e00ff */
[C---:B------:R-:W-:Y:S02]  /*5270*/  ISETP.GE.OR P0, PT, R2.reuse, R5, P0 ;  /* 0x000000050200720c */ /* 0x040fe40000706670 */
[----:B------:R-:W-:Y:S04]  /*5280*/  SHF.R.U32.HI R0, RZ, R23, R0 ;  /* 0x00000017ff007219 */ /* 0x000fe80000011600 */
[C---:B------:R-:W-:Y:S05]  /*5290*/  SEL R6, R3.reuse, R0, !P2 ;  /* 0x0000000003067207 */ /* 0x040fea0005000000 */
        /* <DEDUP_REMOVED lines=14> */
[----:B------:R-:W-:Y:S07]  /*5380*/  IMAD R29, R3, R24, R29 ;  /* 0x00000018031d7224 */ /* 0x000fee00078e021d */
.L_x_84:
[----:B-1----:R-:W-:Y:S01]  /*5390*/  @!P1 ISETP.NE.AND P0, PT, R8, 0x1, PT ;  /* 0x000000010800980c */ /* 0x002fe20003f05270 */
[----:B------:R-:W-:Y:S01]  /*53a0*/  @!P1 IMAD.HI.U32 R2, R29, R9, RZ ;  /* 0x000000091d029227 */ /* 0x000fe200078e00ff */
[----:B------:R-:W-:Y:S01]  /*53b0*/  R2UR UR42, R15 ;  /* 0x000000000f2a72ca */ /* 0x000fe200000e0000 */
[----:B------:R-:W-:Y:S01]  /*53c0*/  BSSY.RECONVERGENT B6, `(.L_x_85) ;  /* 0x0000031000067945 */ /* 0x000fe20003800200 */
[----:B------:R-:W-:Y:S01]  /*53d0*/  R2UR UR41, R14 ;  /* 0x000000000e2972ca */ /* 0x000fe200000e0000 */
[C---:B------:R-:W-:Y:S01]  /*53e0*/  @!P1 IMAD.HI.U32 R0, R30.reuse, R10, RZ ;  /* 0x0000000a1e009227 */ /* 0x040fe200078e00ff */
[----:B------:R-:W-:Y:S02]  /*53f0*/  @!P1 SHF.R.U32.HI R2, RZ, R12, R2 ;  /* 0x0000000cff029219 */ /* 0x000fe40000011602 */
[----:B------:R-:W-:Y:S01]  /*5400*/  @!P1 ISETP.NE.AND P2, PT, R7, 0x1, PT ;  /* 0x000000010700980c */ /* 0x000fe20003f45270 */
[----:B------:R-:W-:Y:S01]  /*5410*/  VIADD R81, R81, 0x1 ;  /* 0x0000000151517836 */ /* 0x000fe20000000000 */
[----:B------:R-:W-:Y:S02]  /*5420*/  @!P1 SEL R2, R29, R2, !P0 ;  /* 0x000000021d029207 */ /* 0x000fe40004000000 */
[----:B------:R-:W-:Y:S02]  /*5430*/  @!P1 SHF.R.U32.HI R0, RZ, R11, R0 ;  /* 0x0000000bff009219 */ /* 0x000fe40000011600 */
[----:B------:R-:W-:Y:S01]  /*5440*/  LOP3.LUT P0, RZ, R69, 0x1b0, RZ, 0xc0, !PT ;  /* 0x000001b045ff7812 */ /* 0x000fe2000780c0ff */
[----:B------:R-:W-:Y:S01]  /*5450*/  USHF.L.U32 UR42, UR42, 0x7, URZ ;  /* 0x000000072a2a7899 */ /* 0x000fe200080006ff */
[----:B------:R-:W-:Y:S01]  /*5460*/  @!P1 SEL R3, R30, R0, !P2 ;  /* 0x000000001e039207 */ /* 0x000fe20005000000 */
[----:B------:R-:W-:Y:S01]  /*5470*/  USHF.L.U32 UR41, UR41, 0x6, URZ ;  /* 0x0000000629297899 */ /* 0x000fe200080006ff */
[----:B------:R-:W-:Y:S03]  /*5480*/  @P4 SHF.R.U32.HI R70, RZ, 0x10, R17 ;  /* 0x00000010ff464819 */ /* 0x000fe60000011611 */
[----:B------:R-:W-:Y:S02]  /*5490*/  @!P1 IMAD.IADD R0, R2, 0x1, -R3 ;  /* 0x0000000102009824 */ /* 0x000fe400078e0a03 */
[----:B------:R-:W-:Y:S02]  /*54a0*/  @!P1 IMAD.IADD R2, R3, 0x1, -R2 ;  /* 0x0000000103029824 */ /* 0x000fe400078e0a02 */
[----:B------:R-:W-:Y:S02]  /*54b0*/  @!P1 IMAD R30, R0, R7, R30 ;  /* 0x00000007001e9224 */ /* 0x000fe400078e021e */
[----:B------:R-:W-:Y:S01]  /*54c0*/  @!P1 IMAD R29, R2, R8, R29 ;  /* 0x00000008021d9224 */ /* 0x000fe200078e021d */
[----:B------:R-:W-:Y:S06]  /*54d0*/  @!P0 BRA `(.L_x_86) ;  /* 0x00000000007c8947 */ /* 0x000fec0003800000 */
[----:B------:R-:W1:Y:S01]  /*54e0*/  LDCU.64 UR8, c[0x4][0x80] ;  /* 0x01001000ff0877ac */ /* 0x000e620008000a00 */
[----:B------:R-:W-:Y:S01]  /*54f0*/  MOV R2, 0x0 ;  /* 0x0000000000027802 */ /* 0x000fe20000000f00 */
[----:B------:R-:W-:Y:S02]  /*5500*/  HFMA2 R12, -RZ, RZ, 0, 5.9604644775390625e-08 ;  /* 0x00000001ff0c7431 */ /* 0x000fe400000001ff */
[----:B------:R-:W-:Y:S01]  /*5510*/  IMAD.MOV.U32 R8, RZ, RZ, 0x70 ;  /* 0x00000070ff087424 */ /* 0x000fe200078e00ff */
[----:B------:R2:W3:Y:S01]  /*5520*/  LDC.64 R14, c[0x4][R2] ;  /* 0x01000000020e7b82 */ /* 0x0004e20000000a00 */
[----:B------:R-:W4:Y:S01]  /*5530*/  LDCU.64 UR6, c[0x4][0x88] ;  /* 0x01001100ff0677ac */ /* 0x000f220008000a00 */
[----:B------:R-:W-:Y:S01]  /*5540*/  IMAD.MOV.U32 R13, RZ, RZ, RZ ;  /* 0x000000ffff0d7224 */ /* 0x000fe200078e00ff */
[----:B------:R-:W2:Y:S01]  /*5550*/  LDCU.64 UR4, c[0x4][0x8] ;  /* 0x01000100ff0477ac */ /* 0x000ea20008000a00 */
[----:B-1----:R-:W-:Y:S01]  /*5560*/  MOV R5, UR9 ;  /* 0x0000000900057c02 */ /* 0x002fe20008000f00 */
[----:B------:R-:W-:Y:S01]  /*5570*/  IMAD.U32 R4, RZ, RZ, UR8 ;  /* 0x00000008ff047e24 */ /* 0x000fe2000f8e00ff */
[----:B----4-:R-:W-:Y:S01]  /*5580*/  MOV R7, UR7 ;  /* 0x0000000700077c02 */ /* 0x010fe20008000f00 */
[----:B------:R-:W-:Y:S01]  /*5590*/  IMAD.U32 R6, RZ, RZ, UR6 ;  /* 0x00000006ff067e24 */ /* 0x000fe2000f8e00ff */
[----:B--2---:R-:W-:Y:S01]  /*55a0*/  MOV R11, UR5 ;  /* 0x00000005000b7c02 */ /* 0x004fe20008000f00 */
[----:B------:R-:W-:Y:S02]  /*55b0*/  IMAD.U32 R10, RZ, RZ, UR4 ;  /* 0x00000004ff0a7e24 */ /* 0x000fe4000f8e00ff */
[----:B------:R-:W-:Y:S07]  /*55c0*/  LEPC R20, `(.L_x_87) ;  /* 0x000000001014794e */ /* 0x000fee0000000000 */
[----:B---3-5:R-:W-:Y:S05]  /*55d0*/  CALL.ABS.NOINC R14 ;  /* 0x000000000e007343 */ /* 0x028fea0003c00000 */
.L_x_87:
[----:B------:R-:W1:Y:S01]  /*55e0*/  LDCU.64 UR8, c[0x4][0x80] ;  /* 0x01001000ff0877ac */ /* 0x000e620008000a00 */
[----:B------:R-:W2:Y:S01]  /*55f0*/  LDC.64 R2, c[0x4][R2] ;  /* 0x0100000002027b82 */ /* 0x000ea20000000a00 */
[----:B------:R-:W-:Y:S02]  /*5600*/  HFMA2 R12, -RZ, RZ, 0, 5.9604644775390625e-08 ;  /* 0x00000001ff0c7431 */ /* 0x000fe400000001ff */
[----:B------:R-:W-:Y:S02]  /*5610*/  IMAD.MOV.U32 R8, RZ, RZ, 0x70 ;  /* 0x00000070ff087424 */ /* 0x000fe400078e00ff */
[----:B------:R-:W-:Y:S01]  /*5620*/  IMAD.MOV.U32 R13, RZ, RZ, RZ ;  /* 0x000000ffff0d7224 */ /* 0x000fe200078e00ff */
[----:B------:R-:W3:Y:S01]  /*5630*/  LDCU.64 UR6, c[0x4][0x88] ;  /* 0x01001100ff0677ac */ /* 0x000ee20008000a00 */
[----:B------:R-:W4:Y:S01]  /*5640*/  LDCU.64 UR4, c[0x4][0x8] ;  /* 0x01000100ff0477ac */ /* 0x000f220008000a00 */
[----:B-1----:R-:W-:Y:S02]  /*5650*/  MOV R4, UR8 ;  /* 0x0000000800047c02 */ /* 0x002fe40008000f00 */
[----:B------:R-:W-:Y:S02]  /*5660*/  MOV R5, UR9 ;  /* 0x0000000900057c02 */ /* 0x000fe40008000f00 */
[----:B---3--:R-:W-:Y:S01]  /*5670*/  MOV R7, UR7 ;  /* 0x0000000700077c02 */ /* 0x008fe20008000f00 */
[----:B------:R-:W-:Y:S01]  /*5680*/  IMAD.U32 R6, RZ, RZ, UR6 ;  /* 0x00000006ff067e24 */ /* 0x000fe2000f8e00ff */
[----:B----4-:R-:W-:Y:S01]  /*5690*/  MOV R11, UR5 ;  /* 0x00000005000b7c02 */ /* 0x010fe20008000f00 */
[----:B------:R-:W-:Y:S02]  /*56a0*/  IMAD.U32 R10, RZ, RZ, UR4 ;  /* 0x00000004ff0a7e24 */ /* 0x000fe4000f8e00ff */
[----:B------:R-:W-:Y:S07]  /*56b0*/  LEPC R20, `(.L_x_86) ;  /* 0x000000001014794e */ /* 0x000fee0000000000 */
[----:B--2---:R-:W-:Y:S05]  /*56c0*/  CALL.ABS.NOINC R2 ;  /* 0x0000000002007343 */ /* 0x004fea0003c00000 */
.L_x_86:
[----:B------:R-:W-:Y:S05]  /*56d0*/  BSYNC.RECONVERGENT B6 ;  /* 0x0000000000067941 */ /* 0x000fea0003800200 */
.L_x_85:
[----:B------:R-:W-:Y:S01]  /*56e0*/  ISETP.NE.U32.AND P4, PT, R58, RZ, PT ;  /* 0x000000ff3a00720c */ /* 0x000fe20003f85070 */
[----:B------:R-:W-:Y:S01]  /*56f0*/  UISETP.NE.AND UP2, UPT, UR50, URZ, UPT ;  /* 0x000000ff3200728c */ /* 0x000fe2000bf45270 */
[----:B------:R-:W-:Y:S01]  /*5700*/  ISETP.NE.U32.AND P2, PT, RZ, UR38, PT ;  /* 0x00000026ff007c0c */ /* 0x000fe2000bf45070 */
[----:B------:R-:W-:Y:S01]  /*5710*/  UISETP.NE.U32.AND UP1, UPT, UR44, URZ, UPT ;  /* 0x000000ff2c00728c */ /* 0x000fe2000bf25070 */
[----:B------:R-:W-:Y:S01]  /*5720*/  ISETP.NE.AND.EX P4, PT, R59, RZ, PT, P4 ;  /* 0x000000ff3b00720c */ /* 0x000fe20003f85340 */
[----:B------:R-:W-:Y:S01]  /*5730*/  UPLOP3.LUT UP0, UPT, UPT, UPT, UPT, 0x40, 0x4 ;  /* 0x000000000004789c */ /* 0x000fe20003f0e870 */
[----:B------:R-:W-:Y:S01]  /*5740*/  ISETP.NE.AND.EX P2, PT, RZ, UR39, PT, P2 ;  /* 0x00000027ff007c0c */ /* 0x000fe2000bf45320 */
[----:B------:R-:W-:Y:S01]  /*5750*/  UISETP.NE.AND.EX UP1, UPT, UR45, URZ, UPT, UP1 ;  /* 0x000000ff2d00728c */ /* 0x000fe2000bf25310 */
[----:B------:R-:W-:Y:S04]  /*5760*/  PLOP3.LUT P1, PT, PT, PT, UP2, 0x80, 0x8 ;  /* 0x000000000008781c */ /* 0x000fe80003f2f028 */
[----:B------:R-:W-:Y:S06]  /*5770*/  @UP2 UPLOP3.LUT UP0, UPT, UPT, UPT, UP1, 0x80, 0x8 ;  /* 0x000000000008289c */ /* 0x000fec0003f0f010 */
[----:B------:R-:W-:Y:S01]  /*5780*/  PLOP3.LUT P0, PT, PT, PT, UP0, 0x80, 0x8 ;  /* 0x000000000008781c */ /* 0x000fe20003f0f008 */
[----:B------:R-:W-:Y:S01]  /*5790*/  @!UPT UIADD3 URZ, UPT, UPT, URZ, URZ, URZ ;  /* 0x000000fffffff290 */ /* 0x000fe2000fffe0ff */
[----:B------:R-:W-:Y:S11]  /*57a0*/  BRA.U !UP1, `(.L_x_88) ;  /* 0x0000000109387547 */ /* 0x000ff6000b800000 */
[----:B------:R-:W-:Y:S01]  /*57b0*/  UISETP.NE.U32.AND UP0, UPT, UR38, URZ, UPT ;  /* 0x000000ff2600728c */ /* 0x000fe2000bf05070 */
[----:B------:R-:W-:Y:S02]  /*57c0*/  HFMA2 R0, -RZ, RZ, 0, 5.9604644775390625e-08 ;  /* 0x00000001ff007431 */ /* 0x000fe400000001ff */
[----:B------:R-:W-:Y:S01]  /*57d0*/  IMAD.MOV.U32 R64, RZ, RZ, 0x1 ;  /* 0x00000001ff407424 */ /* 0x000fe200078e00ff */
[----:B------:R-:W-:Y:S06]  /*57e0*/  UISETP.NE.AND.EX UP0, UPT, UR39, URZ, UPT, UP0 ;  /* 0x000000ff2700728c */ /* 0x000fec000bf05300 */
[----:B------:R-:W-:Y:S05]  /*57f0*/  PLOP3.LUT P3, PT, PT, PT, UP0, 0x80, 0x8 ;  /* 0x000000000008781c */ /* 0x000fea0003f6f008 */
[----:B------:R-:W1:Y:S01]  /*5800*/  @UP0 LDCU.64 UR6, c[0x0][0x888] ;  /* 0x00011100ff0607ac */ /* 0x000e620008000a00 */
[----:B------:R-:W-:Y:S07]  /*5810*/  @UP0 UIMAD UR4, UR36, UR44, URZ ;  /* 0x0000002c240402a4 */ /* 0x000fee000f8e02ff */
[----:B------:R-:W-:Y:S01]  /*5820*/  @!P3 PRMT R64, R0, 0x7610, R64 ;  /* 0x000076100040b816 */ /* 0x000fe20000000040 */
[----:B-1----:R-:W-:Y:S03]  /*5830*/  @UP0 UIMAD.WIDE UR6, UR4, 0x4, UR6 ;  /* 0x00000004040608a5 */ /* 0x002fe6000f8e0206 */
[----:B------:R-:W1:Y:S03]  /*5840*/  @!UP0 LDCU UR4, c[0x0][0x880] ;  /* 0x00011000ff0487ac */ /* 0x000e660008000800 */
[----:B------:R-:W-:Y:S01]  /*5850*/  IMAD.U32 R2, RZ, RZ, UR6 ;  /* 0x00000006ff027e24 */ /* 0x000fe2000f8e00ff */
[----:B------:R-:W-:Y:S05]  /*5860*/  MOV R3, UR7 ;  /* 0x0000000700037c02 */ /* 0x000fea0008000f00 */
[----:B-----5:R2:W5:Y:S02]  /*5870*/  @P3 LDG.E R35, desc[UR46][R2.64] ;  /* 0x0000002e02233981 */ /* 0x020564000c1e1900 */
[----:B-12---:R-:W-:Y:S02]  /*5880*/  @!P3 IMAD.U32 R35, RZ, RZ, UR4 ;  /* 0x00000004ff23be24 */ /* 0x006fe4000f8e00ff */
.L_x_88:
[----:B------:R-:W-:Y:S05]  /*5890*/  @!P4 BRA `(.L_x_89) ;  /* 0x000000000020c947 */ /* 0x000fea0003800000 */
[----:B------:R-:W-:Y:S04]  /*58a0*/  ISETP.NE.U32.AND P3, PT, R56, RZ, PT ;  /* 0x000000ff3800720c */ /* 0x000fe80003f65070 */
[----:B------:R-:W-:Y:S11]  /*58b0*/  ISETP.NE.AND.EX P3, PT, R57, RZ, PT, P3 ;  /* 0x000000ff3900720c */ /* 0x000ff60003f65330 */
[----:B------:R-:W-:Y:S02]  /*58c0*/  @!UPT UIADD3 URZ, UPT, UPT, URZ, URZ, URZ ;  /* 0x000000fffffff290 */ /* 0x000fe4000fffe0ff */
[----:B------:R-:W1:Y:S01]  /*58d0*/  @P3 LDC.64 R2, c[0x0][0x8a8] ;  /* 0x00022a00ff023b82 */ /* 0x000e620000000a00 */
[----:B------:R-:W-:Y:S04]  /*58e0*/  @P3 IMAD R0, R58, UR36, RZ ;  /* 0x000000243a003c24 */ /* 0x000fe8000f8e02ff */
[----:B-1----:R-:W-:Y:S05]  /*58f0*/  @P3 IMAD.WIDE R2, R0, 0x4, R2 ;  /* 0x0000000400023825 */ /* 0x002fea00078e0202 */
[----:B-----5:R1:W5:Y:S02]  /*5900*/  @P3 LDG.E R33, desc[UR46][R2.64] ;  /* 0x0000002e02213981 */ /* 0x020364000c1e1900 */
[----:B-1----:R-:W2:Y:S02]  /*5910*/  @!P3 LDC R33, c[0x0][0x8a0] ;  /* 0x00022800ff21bb82 */ /* 0x002ea40000000800 */
.L_x_89:
[----:B-----5:R-:W-:Y:S01]  /*5920*/  FSETP.NEU.AND P3, PT, R35, RZ, PT ;  /* 0x000000ff2300720b */ /* 0x020fe20003f6d000 */
[----:B------:R-:W-:Y:S01]  /*5930*/  BSSY B1, `(.L_x_90) ;  /* 0x0000039000017945 */ /* 0x000fe20003800000 */
[----:B------:R-:W-:Y:S01]  /*5940*/  SEL R3, RZ, 0xffffffff, P2 ;  /* 0xffffffffff037807 */ /* 0x000fe20001000000 */
[----:B------:R-:W-:Y:S01]  /*5950*/  IMAD.MOV.U32 R86, RZ, RZ, 0x1 ;  /* 0x00000001ff567424 */ /* 0x000fe200078e00ff */
[----:B------:R-:W-:Y:S01]  /*5960*/  @P1 LOP3.LUT P2, RZ, R64, 0xff, RZ, 0xc0, !PT ;  /* 0x000000ff40ff1812 */ /* 0x000fe2000784c0ff */
[----:B------:R-:W-:Y:S01]  /*5970*/  IMAD R34, R31, 0x40, R32 ;  /* 0x000000401f227824 */ /* 0x000fe200078e0220 */
[----:B------:R-:W-:Y:S01]  /*5980*/  @P1 SEL R0, RZ, 0xffffffff, P3 ;  /* 0xffffffffff001807 */ /* 0x000fe20001800000 */
[----:B------:R-:W-:Y:S01]  /*5990*/  IMAD R82, R77, -0x10, R75 ;  /* 0xfffffff04d527824 */ /* 0x000fe200078e024b */
[----:B------:R-:W-:Y:S01]  /*59a0*/  LOP3.LUT R73, R73, 0x1, RZ, 0x3c, !PT ;  /* 0x0000000149497812 */ /* 0x000fe200078e3cff */
[----:B------:R-:W-:Y:S01]  /*59b0*/  IMAD.MOV.U32 R85, RZ, RZ, RZ ;  /* 0x000000ffff557224 */ /* 0x000fe200078e00ff */
[----:B------:R-:W-:Y:S02]  /*59c0*/  @P0 SEL R0, R3, R0, !P2 ;  /* 0x0000000003000207 */ /* 0x000fe40005000000 */
[----:B------:R-:W-:Y:S02]  /*59d0*/  CS2R R54, SRZ ;  /* 0x0000000000367805 */ /* 0x000fe4000001ff00 */
[----:B------:R-:W-:Y:S02]  /*59e0*/  LEA R84, R31, UR48, 0x3 ;  /* 0x000000301f547c11 */ /* 0x000fe4000f8e18ff */
[----:B------:R-:W-:Y:S02]  /*59f0*/  CS2R R52, SRZ ;  /* 0x0000000000347805 */ /* 0x000fe4000001ff00 */
[----:B------:R-:W-:Y:S02]  /*5a00*/  @P1 LOP3.LUT R0, R0, 0x1, RZ, 0xc0, !PT ;  /* 0x0000000100001812 */ /* 0x000fe400078ec0ff */
[----:B------:R-:W-:Y:S02]  /*5a10*/  CS2R R50, SRZ ;  /* 0x0000000000327805 */ /* 0x000fe4000001ff00 */
[----:B------:R-:W-:Y:S02]  /*5a20*/  PLOP3.LUT P2, PT, PT, PT, UP1, 0x80, 0x8 ;  /* 0x000000000008781c */ /* 0x000fe40003f4f018 */
[----:B------:R-:W-:Y:S02]  /*5a30*/  CS2R R48, SRZ ;  /* 0x0000000000307805 */ /* 0x000fe4000001ff00 */
[----:B------:R-:W-:Y:S02]  /*5a40*/  ISETP.NE.U32.OR P5, PT, R0, 0x1, !P1 ;  /* 0x000000010000780c */ /* 0x000fe40004fa5470 */
[----:B------:R-:W-:Y:S02]  /*5a50*/  CS2R R46, SRZ ;  /* 0x00000000002e7805 */ /* 0x000fe4000001ff00 */
[----:B------:R-:W-:Y:S02]  /*5a60*/  LOP3.LUT P4, R80, R64, 0xff, RZ, 0xc0, !PT ;  /* 0x000000ff40507812 */ /* 0x000fe4000788c0ff */
[----:B------:R-:W-:Y:S02]  /*5a70*/  CS2R R44, SRZ ;  /* 0x00000000002c7805 */ /* 0x000fe4000001ff00 */
[----:B------:R-:W-:Y:S02]  /*5a80*/  SEL R2, RZ, 0xffffffff, P3 ;  /* 0xffffffffff027807 */ /* 0x000fe40001800000 */
[----:B------:R-:W-:Y:S02]  /*5a90*/  CS2R R42, SRZ ;  /* 0x00000000002a7805 */ /* 0x000fe4000001ff00 */
[----:B------:R-:W-:Y:S02]  /*5aa0*/  P2R R83, PR, RZ, 0x20 ;  /* 0x00000020ff537803 */ /* 0x000fe40000000000 */
[----:B------:R-:W-:Y:S02]  /*5ab0*/  CS2R R40, SRZ ;  /* 0x0000000000287805 */ /* 0x000fe4000001ff00 */
[----:B------:R-:W-:Y:S02]  /*5ac0*/  @P2 SEL R2, R3, R2, !P4 ;  /* 0x0000000203022207 */ /* 0x000fe40006000000 */
[----:B------:R-:W-:Y:S02]  /*5ad0*/  @P5 SHF.L.U32 R0, R73, 0x1f, RZ ;  /* 0x0000001f49005819 */ /* 0x000fe400000006ff */
[----:B------:R-:W-:Y:S02]  /*5ae0*/  LOP3.LUT R2, R2, 0x1, RZ, 0xc0, !PT ;  /* 0x0000000102027812 */ /* 0x000fe400078ec0ff */
[----:B------:R1:W3:Y:S02]  /*5af0*/  @P5 SYNCS.PHASECHK.TRANS64.TRYWAIT P1, [UR48+0x40], R0 ;  /* 0x00004000ff0055a7 */ /* 0x0002e40008021130 */
[----:B------:R-:W-:Y:S04]  /*5b00*/  ISETP.NE.U32.AND P2, PT, R2, 0x1, PT ;  /* 0x000000010200780c */ /* 0x000fe80003f45070 */
[----:B------:R-:W-:Y:S02]  /*5b10*/  P2R R87, PR, RZ, 0x4 ;  /* 0x00000004ff577803 */ /* 0x000fe40000000000 */
[----:B-1----:R-:W-:Y:S04]  /*5b20*/  SHF.L.U32 R0, R72, 0x1f, RZ ;  /* 0x0000001f48007819 */ /* 0x002fe800000006ff */
[----:B------:R1:W4:Y:S01]  /*5b30*/  SYNCS.PHASECHK.TRANS64.TRYWAIT P0, [R84+URZ+0xb0], R0 ;  /* 0x0000b000540075a7 */ /* 0x00032200080011ff */
[----:B---3--:R-:W-:Y:S01]  /*5b40*/  @P5 SEL R86, RZ, 0x1, !P1 ;  /* 0x00000001ff565807 */ /* 0x008fe20004800000 */
[----:B-1----:R-:W-:Y:S06]  /*5b50*/  @!P5 BRA `(.L_x_91) ;  /* 0x000000000058d947 */ /* 0x002fec0003800000 */
[----:B------:R-:W-:Y:S01]  /*5b60*/  IMAD.MOV.U32 R54, RZ, RZ, RZ ;  /* 0x000000ffff367224 */ /* 0x000fe200078e00ff */
[----:B------:R-:W-:Y:S01]  /*5b70*/  ISETP.NE.AND P1, PT, R86, RZ, PT ;  /* 0x000000ff5600720c */ /* 0x000fe20003f25270 */
[----:B------:R-:W-:Y:S01]  /*5b80*/  BSSY B0, `(.L_x_92) ;  /* 0x000000c000007945 */ /* 0x000fe20003800000 */
[----:B------:R-:W-:Y:S02]  /*5b90*/  CS2R R42, SRZ ;  /* 0x00000000002a7805 */ /* 0x000fe4000001ff00 */
[----:B------:R-:W-:Y:S02]  /*5ba0*/  CS2R R40, SRZ ;  /* 0x0000000000287805 */ /* 0x000fe4000001ff00 */
[----:B------:R-:W-:Y:S02]  /*5bb0*/  CS2R R46, SRZ ;  /* 0x00000000002e7805 */ /* 0x000fe4000001ff00 */
[----:B------:R-:W-:Y:S02]  /*5bc0*/  CS2R R44, SRZ ;  /* 0x00000000002c7805 */ /* 0x000fe4000001ff00 */
[----:B------:R-:W-:Y:S02]  /*5bd0*/  CS2R R50, SRZ ;  /* 0x0000000000327805 */ /* 0x000fe4000001ff00 */
[----:B------:R-:W-:Y:S02]  /*5be0*/  CS2R R48, SRZ ;  /* 0x0000000000307805 */ /* 0x000fe4000001ff00 */
[----:B------:R-:W-:Y:S01]  /*5bf0*/  CS2R R52, SRZ ;  /* 0x0000000000347805 */ /* 0x000fe2000001ff00 */
[----:B------:R-:W-:Y:S06]  /*5c00*/  @P1 BRA `(.L_x_93) ;  /* 0x00000000000c1947 */ /* 0x000fec0003800000 */
[----:B------:R-:W-:Y:S04]  /*5c10*/  SHF.L.U32 R3, R73, 0x1f, RZ ;  /* 0x0000001f49037819 */ /* 0x000fe800000006ff */
[----:B------:R-:W1:Y:S02]  /*5c20*/  SYNCS.PHASECHK.TRANS64.TRYWAIT P1, [UR48+0x40], R3 ;  /* 0x00004003ff0075a7 */ /* 0x000e640008021130 */
[----:B-1----:R-:W-:Y:S05]  /*5c30*/  @!P1 BRA `(.L_x_94) ;  /* 0x0000002800649947 */ /* 0x002fea0003800000 */
.L_x_93:
[----:B------:R-:W-:Y:S05]  /*5c40*/  BSYNC B0 ;  /* 0x0000000000007941 */ /* 0x000fea0003800000 */
.L_x_92:
[----:B------:R-:W-:Y:S01]  /*5c50*/  ISETP.NE.AND P1, PT, R87, RZ, PT ;  /* 0x000000ff5700720c */ /* 0x000fe20003f25270 */
[----:B------:R-:W-:Y:S11]  /*5c60*/  HFMA2 R85, -RZ, RZ, 0, 5.9604644775390625e-08 ;  /* 0x00000001ff557431 */ /* 0x000ff600000001ff */
[----:B------:R-:W-:Y:S01]  /*5c70*/  @!UPT UIADD3 URZ, UPT, UPT, URZ, URZ, URZ ;  /* 0x000000fffffff290 */ /* 0x000fe2000fffe0ff */
[----:B------:R3:W1:Y:S04]  /*5c80*/  @P1 LDS.128 R40, [R76] ;  /* 0x000000004c281984 */ /* 0x0006680000000c00 */
[----:B------:R3:W1:Y:S04]  /*5c90*/  @P1 LDS.128 R44, [R75+0x10] ;  /* 0x000010004b2c1984 */ /* 0x0006680000000c00 */
[----:B------:R3:W1:Y:S04]  /*5ca0*/  @P1 LDS.128 R48, [R74+0x20] ;  /* 0x000020004a301984 */ /* 0x0006680000000c00 */
[----:B------:R3:W1:Y:S02]  /*5cb0*/  @P1 LDS.128 R52, [R82+0x30] ;  /* 0x0000300052341984 */ /* 0x0006640000000c00 */
.L_x_91:
[----:B------:R-:W-:Y:S05]  /*5cc0*/  BSYNC B1 ;  /* 0x0000000000017941 */ /* 0x000fea0003800000 */
.L_x_90:
[----:B-1----:R-:W-:Y:S04]  /*5cd0*/  SHF.R.U32.HI R2, RZ, 0x15, R34 ;  /* 0x00000015ff027819 */ /* 0x002fe80000011622 */
[----:B------:R-:W-:Y:S01]  /*5ce0*/  LOP3.LUT P1, RZ, R2, 0x3, R68, 0x48, !PT ;  /* 0x0000000302ff7812 */ /* 0x000fe20007824844 */
[----:B------:R-:W-:Y:S01]  /*5cf0*/  @!UPT UIADD3 URZ, UPT, UPT, URZ, URZ, URZ ;  /* 0x000000fffffff290 */ /* 0x000fe2000fffe0ff */
[----:B----4-:R-:W-:Y:S11]  /*5d00*/  @P0 BRA `(.L_x_95) ;  /* 0x0000000000080947 */ /* 0x010ff60003800000 */
[----:B------:R-:W1:Y:S02]  /*5d10*/  SYNCS.PHASECHK.TRANS64.TRYWAIT P0, [R84+URZ+0xb0], R0 ;  /* 0x0000b000540075a7 */ /* 0x000e6400080011ff */
[----:B-1----:R-:W-:Y:S05]  /*5d20*/  @!P0 BRA `(.L_x_96) ;  /* 0x0000002800408947 */ /* 0x002fea0003800000 */
.L_x_95:
[----:B------:R-:W-:Y:S05]  /*5d30*/  @!P1 BRA `(.L_x_97) ;  /* 0x0000000000409947 */ /* 0x000fea0003800000 */
[----:B------:R-:W4:Y:S01]  /*5d40*/  LDCU.64 UR8, c[0x4][0x70] ;  /* 0x01000e00ff0877ac */ /* 0x000f220008000a00 */
[----:B------:R-:W-:Y:S01]  /*5d50*/  MOV R3, 0x0 ;  /* 0x0000000000037802 */ /* 0x000fe20000000f00 */
[----:B------:R-:W-:Y:S02]  /*5d60*/  HFMA2 R12, -RZ, RZ, 0, 5.9604644775390625e-08 ;  /* 0x00000001ff0c7431 */ /* 0x000fe400000001ff */
[----:B------:R-:W-:Y:S02]  /*5d70*/  IMAD.MOV.U32 R8, RZ, RZ, 0x192 ;  /* 0x00000192ff087424 */ /* 0x000fe400078e00ff */
[----:B------:R-:W-:Y:S01]  /*5d80*/  IMAD.MOV.U32 R13, RZ, RZ, RZ ;  /* 0x000000ffff0d7224 */ /* 0x000fe200078e00ff */
[----:B------:R-:W5:Y:S01]  /*5d90*/  LDCU.64 UR6, c[0x4][0x78] ;  /* 0x01000f00ff0677ac */ /* 0x000f620008000a00 */
[----:B------:R-:W1:Y:S01]  /*5da0*/  LDC.64 R2, c[0x4][R3] ;  /* 0x0100000003027b82 */ /* 0x000e620000000a00 */
[----:B------:R-:W2:Y:S01]  /*5db0*/  LDCU.64 UR4, c[0x4][0x10] ;  /* 0x01000200ff0477ac */ /* 0x000ea20008000a00 */
[----:B----4-:R-:W-:Y:S01]  /*5dc0*/  MOV R5, UR9 ;  /* 0x0000000900057c02 */ /* 0x010fe20008000f00 */
[----:B------:R-:W-:Y:S01]  /*5dd0*/  IMAD.U32 R4, RZ, RZ, UR8 ;  /* 0x00000008ff047e24 */ /* 0x000fe2000f8e00ff */
[----:B-----5:R-:W-:Y:S01]  /*5de0*/  MOV R7, UR7 ;  /* 0x0000000700077c02 */ /* 0x020fe20008000f00 */
[----:B------:R-:W-:Y:S01]  /*5df0*/  IMAD.U32 R6, RZ, RZ, UR6 ;  /* 0x00000006ff067e24 */ /* 0x000fe2000f8e00ff */
[----:B--2---:R-:W-:Y:S01]  /*5e00*/  MOV R11, UR5 ;  /* 0x00000005000b7c02 */ /* 0x004fe20008000f00 */
[----:B------:R-:W-:Y:S02]  /*5e10*/  IMAD.U32 R10, RZ, RZ, UR4 ;  /* 0x00000004ff0a7e24 */ /* 0x000fe4000f8e00ff */
[----:B------:R-:W-:Y:S07]  /*5e20*/  LEPC R20, `(.L_x_97) ;  /* 0x000000001014794e */ /* 0x000fee0000000000 */
[----:B-1-3--:R-:W-:Y:S05]  /*5e30*/  CALL.ABS.NOINC R2 ;  /* 0x0000000002007343 */ /* 0x00afea0003c00000 */
.L_x_97:
[----:B------:R-:W-:Y:S05]  /*5e40*/  WARPSYNC.ALL ;  /* 0x0000000000007948 */ /* 0x000fea0003800000 */
[----:B------:R-:W-:Y:S01]  /*5e50*/  R2UR UR4, R34 ;  /* 0x00000000220472ca */ /* 0x000fe200000e0000 */
[----:B------:R-:W-:Y:S01]  /*5e60*/  BSSY.RECONVERGENT B0, `(.L_x_98) ;  /* 0x0000039000007945 */ /* 0x000fe20003800200 */
[----:B------:R-:W-:Y:S11]  /*5e70*/  ISETP.NE.AND P0, PT, R78, RZ, PT ;  /* 0x000000ff4e00720c */ /* 0x000ff60003f05270 */
[----:B------:R-:W1:Y:S02]  /*5e80*/  LDTM.x16 R4, tmem[UR4] ;  /* 0x00000004000479ee */ /* 0x000e640008240000 */
[C---:B-12---:R-:W-:Y:S01]  /*5e90*/  FMUL R0, R33.reuse, R4 ;  /* 0x0000000421007220 */ /* 0x046fe20000400000 */
[C---:B------:R-:W-:Y:S01]  /*5ea0*/  FMUL R2, R33.reuse, R5 ;  /* 0x0000000521027220 */ /* 0x040fe20000400000 */
[C---:B------:R-:W-:Y:S01]  /*5eb0*/  FMUL R3, R33.reuse, R6 ;  /* 0x0000000621037220 */ /* 0x040fe20000400000 */
[----:B------:R-:W-:Y:S01]  /*5ec0*/  FMUL R7, R33, R7 ;  /* 0x0000000721077220 */ /* 0x000fe20000400000 */
[----:B------:R-:W-:Y:S01]  /*5ed0*/  FFMA R36, R35, R40, R0 ;  /* 0x0000002823247223 */ /* 0x000fe20000000000 */
        /* <DEDUP_REMOVED lines=10> */
[----:B------:R1:W-:Y:S01]  /*5f80*/  STS.128 [R76], R36 ;  /* 0x000000244c007388 */ /* 0x0003e20000000c00 */
        /* <DEDUP_REMOVED lines=8> */
[----:B------:R1:W-:Y:S01]  /*6010*/  STS.128 [R75+0x10], R4 ;  /* 0x000010044b007388 */ /* 0x0003e20000000c00 */
[----:B------:R-:W-:Y:S01]  /*6020*/  FMUL R13, R33, R17 ;  /* 0x00000011210d7220 */ /* 0x000fe20000400000 */
[----:B------:R-:W-:Y:S01]  /*6030*/  FFMA R10, R35, R50, R10 ;  /* 0x00000032230a7223 */ /* 0x000fe2000000000a */
[----:B------:R-:W-:Y:S01]  /*6040*/  FMUL R14, R33, R18 ;  /* 0x00000012210e7220 */ /* 0x000fe20000400000 */
[----:B------:R-:W-:Y:S01]  /*6050*/  FFMA R11, R35, R51, R15 ;  /* 0x00000033230b7223 */ /* 0x000fe2000000000f */
[----:B------:R-:W-:Y:S01]  /*6060*/  FMUL R19, R33, R19 ;  /* 0x0000001321137220 */ /* 0x000fe20000400000 */
[C---:B------:R-:W-:Y:S01]  /*6070*/  FFMA R12, R35.reuse, R52, R12 ;  /* 0x00000034230c7223 */ /* 0x040fe2000000000c */
[C---:B------:R-:W-:Y:S01]  /*6080*/  FFMA R13, R35.reuse, R53, R13 ;  /* 0x00000035230d7223 */ /* 0x040fe2000000000d */
[C---:B------:R-:W-:Y:S01]  /*6090*/  FFMA R14, R35.reuse, R54, R14 ;  /* 0x00000036230e7223 */ /* 0x040fe2000000000e */
[----:B------:R1:W-:Y:S01]  /*60a0*/  STS.128 [R74+0x20], R8 ;  /* 0x000020084a007388 */ /* 0x0003e20000000c00 */
[----:B------:R-:W-:Y:S05]  /*60b0*/  FFMA R15, R35, R55, R19 ;  /* 0x00000037230f7223 */ /* 0x000fea0000000013 */
[----:B------:R1:W-:Y:S01]  /*60c0*/  STS.128 [R82+0x30], R12 ;  /* 0x0000300c52007388 */ /* 0x0003e20000000c00 */
[----:B------:R-:W-:Y:S01]  /*60d0*/  @!PT LDS RZ, [RZ] ;  /* 0x00000000fffff984 */ /* 0x000fe20000000800 */
[----:B------:R-:W-:Y:S01]  /*60e0*/  @!PT LDS RZ, [RZ] ;  /* 0x00000000fffff984 */ /* 0x000fe20000000800 */
[----:B------:R-:W-:Y:S01]  /*60f0*/  @!PT LDS RZ, [RZ] ;  /* 0x00000000fffff984 */ /* 0x000fe20000000800 */
[----:B------:R-:W-:Y:S01]  /*6100*/  @!PT LDS RZ, [RZ] ;  /* 0x00000000fffff984 */ /* 0x000fe20000000800 */
[----:B------:R2:W-:Y:S06]  /*6110*/  MEMBAR.ALL.CTA ;  /* 0x0000000000007992 */ /* 0x0005ec0000008000 */
[----:B--2---:R-:W2:Y:S02]  /*6120*/  FENCE.VIEW.ASYNC.S ;  /* 0x00000000000073c6 */ /* 0x004ea40000000000 */
[----:B--2---:R-:W-:Y:S06]  /*6130*/  BAR.SYNC.DEFER_BLOCKING 0x1, 0x80 ;  /* 0x0042000000007b1d */ /* 0x004fec0000010000 */
[----:B------:R-:W-:Y:S05]  /*6140*/  @P0 BRA `(.L_x_99) ;  /* 0x0000000000280947 */ /* 0x000fea0003800000 */
[----:B------:R-:W-:Y:S02]  /*6150*/  UIADD3 UR4, UPT, UPT, UR48, 0x200, URZ ;  /* 0x0000020030047890 */ /* 0x000fe4000fffe0ff */
[----:B------:R-:W-:Y:S01]  /*6160*/  UIADD3 UR6, UP0, UPT, UR52, 0x680, URZ ;  /* 0x0000068034067890 */ /* 0x000fe2000ff1e0ff */
[----:B------:R-:W-:Y:S03]  /*6170*/  UMOV UR43, UR36 ;  /* 0x00000024002b7c82 */ /* 0x000fe60008000000 */
[----:B------:R-:W-:Y:S01]  /*6180*/  MOV R69, UR4 ;  /* 0x0000000400457c02 */ /* 0x000fe20008000f00 */
[----:B------:R-:W-:Y:S03]  /*6190*/  UIADD3.X UR7, UPT, UPT, URZ, UR53, URZ, UP0, !UPT ;  /* 0x00000035ff077290 */ /* 0x000fe600087fe4ff */
[----:B------:R-:W-:Y:S11]  /*61a0*/  R2UR UR40, R69 ;  /* 0x00000000452872ca */ /* 0x000ff600000e0000 */
[----:B------:R-:W-:Y:S02]  /*61b0*/  @!UPT UIADD3 URZ, UPT, UPT, URZ, URZ, URZ ;  /* 0x000000fffffff290 */ /* 0x000fe4000fffe0ff */
[----:B------:R2:W-:Y:S01]  /*61c0*/  UTMASTG.3D [UR40], [UR6] ;  /* 0x00000028060073b5 */ /* 0x0005e20008010000 */
[----:B------:R0:W-:Y:S01]  /*61d0*/  UTMACMDFLUSH ;  /* 0x00000000000079b7 */ /* 0x0001e20000000000 */
[----:B--2---:R-:W-:Y:S04]  /*61e0*/  DEPBAR.LE SB0, 0x1 ;  /* 0x000080400000791a */ /* 0x004fe80000000000 */
.L_x_99:
[----:B------:R-:W-:Y:S05]  /*61f0*/  BSYNC.RECONVERGENT B0 ;  /* 0x0000000000007941 */ /* 0x000fea0003800200 */
.L_x_98:
[----:B------:R-:W-:Y:S01]  /*6200*/  BAR.SYNC.DEFER_BLOCKING 0x1, 0x80 ;  /* 0x0042000000007b1d */ /* 0x000fe20000010000 */
[----:B------:R-:W-:Y:S01]  /*6210*/  ISETP.NE.AND P1, PT, R83, RZ, PT ;  /* 0x000000ff5300720c */ /* 0x000fe20003f25270 */
[----:B------:R-:W-:Y:S01]  /*6220*/  UISETP.NE.AND UP0, UPT, UR49, URZ, UPT ;  /* 0x000000ff3100728c */ /* 0x000fe2000bf05270 */
[----:B------:R-:W-:Y:S11]  /*6230*/  LEA R2, R85, UR48, 0x3 ;  /* 0x0000003055027c11 */ /* 0x000ff6000f8e18ff */
[----:B------:R-:W-:Y:S01]  /*6240*/  @P1 SHF.L.U32 R3, R73, 0x1f, RZ ;  /* 0x0000001f49031819 */ /* 0x000fe200000006ff */
[----:B------:R-:W-:Y:S06]  /*6250*/  BRA.U !UP0, `(.L_x_100) ;  /* 0x0000000108247547 */ /* 0x000fec000b800000 */
[----:B-1----:R-:W-:Y:S01]  /*6260*/  IMAD.U32 R4, RZ, RZ, UR51 ;  /* 0x00000033ff047e24 */ /* 0x002fe2000f8e00ff */
[----:B------:R-:W-:Y:S01]  /*6270*/  MOV R0, UR37 ;  /* 0x0000002500007c02 */ /* 0x000fe20008000f00 */
[----:B------:R-:W-:Y:S03]  /*6280*/  UIADD3 UR51, UPT, UPT, UR51, 0x1, URZ ;  /* 0x0000000133337890 */ /* 0x000fe6000fffe0ff */
[----:B------:R-:W-:Y:S01]  /*6290*/  @P1 LEA R4, R4, UR48, 0x3 ;  /* 0x0000003004041c11 */ /* 0x000fe2000f8e18ff */
[----:B------:R-:W-:Y:S04]  /*62a0*/  UISETP.NE.AND UP0, UPT, UR51, 0x4, UPT ;  /* 0x000000043300788c */ /* 0x000fe8000bf05270 */
[----:B------:R-:W-:Y:S01]  /*62b0*/  @P1 VIADD R4, R4, 0x60 ;  /* 0x0000006004041836 */ /* 0x000fe20000000000 */
[----:B------:R-:W-:Y:S04]  /*62c0*/  USEL UR51, UR51, URZ, UP0 ;  /* 0x000000ff33337287 */ /* 0x000fe80008000000 */
[----:B------:R-:W-:Y:S04]  /*62d0*/  @P1 PRMT R0, R0, 0x654, R4 ;  /* 0x0000065400001816 */ /* 0x000fe80000000004 */
[----:B------:R2:W-:Y:S04]  /*62e0*/  @P1 SYNCS.ARRIVE.TRANS64.RED.A1T0 RZ, [R0+URZ], RZ ;  /* 0x000000ff00ff19a7 */ /* 0x0005e800081004ff */
.L_x_100:
[----:B------:R-:W4:Y:S01]  /*62f0*/  @P1 SYNCS.PHASECHK.TRANS64.TRYWAIT P0, [R2+URZ+0x40], R3 ;  /* 0x00004003020015a7 */ /* 0x000f2200080011ff */
[----:B------:R-:W-:Y:S01]  /*6300*/  BSSY B1, `(.L_x_101) ;  /* 0x0000016000017945 */ /* 0x000fe20003800000 */
[----:B----4-:R-:W-:Y:S03]  /*6310*/  @P1 SEL R86, RZ, 0x1, !P0 ;  /* 0x00000001ff561807 */ /* 0x010fe60004000000 */
[----:B------:R-:W-:Y:S05]  /*6320*/  @!P1 BRA `(.L_x_102) ;  /* 0x00000000004c9947 */ /* 0x000fea0003800000 */
[----:B------:R-:W-:Y:S01]  /*6330*/  ISETP.NE.AND P0, PT, R86, RZ, PT ;  /* 0x000000ff5600720c */ /* 0x000fe20003f05270 */
[----:B------:R-:W-:Y:S01]  /*6340*/  BSSY B0, `(.L_x_103) ;  /* 0x000000b000007945 */ /* 0x000fe20003800000 */
[----:B------:R-:W-:Y:S11]  /*6350*/  ISETP.NE.AND P1, PT, R87, RZ, PT ;  /* 0x000000ff5700720c */ /* 0x000ff60003f25270 */
[----:B------:R-:W-:Y:S02]  /*6360*/  @!UPT UIADD3 URZ, UPT, UPT, URZ, URZ, URZ ;  /* 0x000000fffffff290 */ /* 0x000fe4000fffe0ff */
[C---:B-1----:R-:W-:Y:S01]  /*6370*/  @P1 IMAD R6, R85.reuse, 0x2000, R76 ;  /* 0x0000200055061824 */ /* 0x042fe200078e024c */
[C---:B------:R-:W-:Y:S01]  /*6380*/  @P1 LEA R4, R85.reuse, R74, 0xd ;  /* 0x0000004a55041211 */ /* 0x040fe200078e68ff */
[C---:B------:R-:W-:Y:S02]  /*6390*/  @P1 IMAD R5, R85.reuse, 0x2000, R75 ;  /* 0x0000200055051824 */ /* 0x040fe400078e024b */
[----:B------:R-:W-:Y:S01]  /*63a0*/  @P1 IMAD R3, R85, 0x2000, R82 ;  /* 0x0000200055031824 */ /* 0x000fe200078e0252 */
[----:B------:R-:W-:Y:S06]  /*63b0*/  @P0 BRA `(.L_x_104) ;  /* 0x00000000000c0947 */ /* 0x000fec0003800000 */
[----:B--2---:R-:W-:Y:S04]  /*63c0*/  SHF.L.U32 R0, R73, 0x1f, RZ ;  /* 0x0000001f49007819 */ /* 0x004fe800000006ff */
[----:B------:R-:W1:Y:S02]  /*63d0*/  SYNCS.PHASECHK.TRANS64.TRYWAIT P0, [R2+URZ+0x40], R0 ;  /* 0x00004000020075a7 */ /* 0x000e6400080011ff */
[----:B-1----:R-:W-:Y:S05]  /*63e0*/  @!P0 BRA `(.L_x_105) ;  /* 0x0000002000a48947 */ /* 0x002fea0003800000 */
.L_x_104:
[----:B------:R-:W-:Y:S05]  /*63f0*/  BSYNC B0 ;  /* 0x0000000000007941 */ /* 0x000fea0003800000 */
.L_x_103:
[----:B------:R-:W-:Y:S02]  /*6400*/  ISETP.NE.AND P0, PT, R87, RZ, PT ;  /* 0x000000ff5700720c */ /* 0x000fe40003f05270 */
[----:B------:R-:W-:Y:S11]  /*6410*/  IADD3 R85, PT, PT, R85, 0x1, RZ ;  /* 0x0000000155557810 */ /* 0x000ff60007ffe0ff */
[----:B------:R4:W1:Y:S04]  /*6420*/  @P0 LDS.128 R40, [R6] ;  /* 0x0000000006280984 */ /* 0x0008680000000c00 */
[----:B------:R4:W1:Y:S04]  /*6430*/  @P0 LDS.128 R44, [R5+0x10] ;  /* 0x00001000052c0984 */ /* 0x0008680000000c00 */
[----:B------:R4:W1:Y:S04]  /*6440*/  @P0 LDS.128 R48, [R4+0x20] ;  /* 0x0000200004300984 */ /* 0x0008680000000c00 */
[----:B------:R4:W1:Y:S02]  /*6450*/  @P0 LDS.128 R52, [R3+0x30] ;  /* 0x0000300003340984 */ /* 0x0008640000000c00 */
.L_x_102:
[----:B------:R-:W-:Y:S05]  /*6460*/  BSYNC B1 ;  /* 0x0000000000017941 */ /* 0x000fea0003800000 */
.L_x_101:
[----:B-12---:R-:W-:Y:S05]  /*6470*/  VIADD R0, R34, 0x10 ;  /* 0x0000001022007836 */ /* 0x006fea0000000000 */
[----:B------:R-:W-:Y:S04]  /*6480*/  SHF.R.U32.HI R0, RZ, 0x15, R0 ;  /* 0x00000015ff007819 */ /* 0x000fe80000011600 */
[----:B------:R-:W-:Y:S11]  /*6490*/  LOP3.LUT P0, RZ, R0, 0x3, R68, 0x48, !PT ;  /* 0x0000000300ff7812 */ /* 0x000ff60007804844 */
[----:B------:R-:W-:Y:S02]  /*64a0*/  @!UPT UIADD3 URZ, UPT, UPT, URZ, URZ, URZ ;  /* 0x000000fffffff290 */ /* 0x000fe4000fffe0ff */
[----:B------:R-:W-:Y:S05]  /*64b0*/  @!P0 BRA `(.L_x_106) ;  /* 0x0000000000408947 */ /* 0x000fea0003800000 */
[----:B------:R-:W1:Y:S01]  /*64c0*/  LDCU.64 UR8, c[0x4][0x70] ;  /* 0x01000e00ff0877ac */ /* 0x000e620008000a00 */
[----:B----4-:R-:W-:Y:S01]  /*64d0*/  MOV R3, 0x0 ;  /* 0x0000000000037802 */ /* 0x010fe20000000f00 */
[----:B------:R-:W-:Y:S02]  /*64e0*/  HFMA2 R12, -RZ, RZ, 0, 5.9604644775390625e-08 ;  /* 0x00000001ff0c7431 */ /* 0x000fe400000001ff */
[----:B------:R-:W-:Y:S02]  /*64f0*/  IMAD.MOV.U32 R8, RZ, RZ, 0x192 ;  /* 0x00000192ff087424 */ /* 0x000fe400078e00ff */
[----:B------:R-:W-:Y:S01]  /*6500*/  IMAD.MOV.U32 R13, RZ, RZ, RZ ;  /* 0x000000ffff0d7224 */ /* 0x000fe200078e00ff */
[----:B------:R-:W2:Y:S01]  /*6510*/  LDCU.64 UR6, c[0x4][0x78] ;  /* 0x01000f00ff0677ac */ /* 0x000ea20008000a00 */
[----:B------:R-:W4:Y:S01]  /*6520*/  LDC.64 R2, c[0x4][R3] ;  /* 0x0100000003027b82 */ /* 0x000f220000000a00 */
[----:B------:R-:W5:Y:S01]  /*6530*/  LDCU.64 UR4, c[0x4][0x10] ;  /* 0x01000200ff0477ac */ /* 0x000f620008000a00 */
[----:B-1----:R-:W-:Y:S01]  /*6540*/  MOV R5, UR9 ;  /* 0x0000000900057c02 */ /* 0x002fe20008000f00 */
[----:B------:R-:W-:Y:S01]  /*6550*/  IMAD.U32 R4, RZ, RZ, UR8 ;  /* 0x00000008ff047e24 */ /* 0x000fe2000f8e00ff */
[----:B--2---:R-:W-:Y:S01]  /*6560*/  MOV R7, UR7 ;  /* 0x0000000700077c02 */ /* 0x004fe20008000f00 */
[----:B------:R-:W-:Y:S01]  /*6570*/  IMAD.U32 R6, RZ, RZ, UR6 ;  /* 0x00000006ff067e24 */ /* 0x000fe2000f8e00ff */
[----:B-----5:R-:W-:Y:S01]  /*6580*/  MOV R11, UR5 ;  /* 0x00000005000b7c02 */ /* 0x020fe20008000f00 */
[----:B------:R-:W-:Y:S02]  /*6590*/  IMAD.U32 R10, RZ, RZ, UR4 ;  /* 0x00000004ff0a7e24 */ /* 0x000fe4000f8e00ff */
[----:B------:R-:W-:Y:S07]  /*65a0*/  LEPC R20, `(.L_x_106) ;  /* 0x000000001014794e */ /* 0x000fee0000000000 */
[----:B---34-:R-:W-:Y:S05]  /*65b0*/  CALL.ABS.NOINC R2 ;  /* 0x0000000002007343 */ /* 0x018fea0003c00000 */
.L_x_106:
[----:B------:R-:W-:Y:S05]  /*65c0*/  WARPSYNC.ALL ;  /* 0x0000000000007948 */ /* 0x000fea0003800000 */
[----:B------:R-:W-:Y:S01]  /*65d0*/  R2UR UR4, R34 ;  /* 0x00000000220472ca */ /* 0x000fe200000e0000 */
[----:B------:R-:W-:Y:S01]  /*65e0*/  BSSY.RECONVERGENT B0, `(.L_x_107) ;  /* 0x0000040000007945 */ /* 0x000fe20003800200 */
[----:B------:R-:W-:Y:S02]  /*65f0*/  ISETP.NE.AND P6, PT, R83, RZ, PT ;  /* 0x000000ff5300720c */ /* 0x000fe40003fc5270 */
[----:B------:R-:W-:Y:S02]  /*6600*/  ISETP.NE.AND P0, PT, R78, RZ, PT ;  /* 0x000000ff4e00720c */ /* 0x000fe40003f05270 */
[----:B------:R-:W-:Y:S07]  /*6610*/  MOV R20, UR51 ;  /* 0x0000003300147c02 */ /* 0x000fee0008000f00 */
[----:B----4-:R-:W1:Y:S02]  /*6620*/  LDTM.x16 R4, tmem[UR4+0x10] ;  /* 0x00001004000479ee */ /* 0x010e640008240000 */
[----:B------:R-:W-:Y:S01]  /*6630*/  @P6 LEA R20, R20, UR48, 0x3 ;  /* 0x0000003014146c11 */ /* 0x000fe2000f8e18ff */
[C---:B-1----:R-:W-:Y:S01]  /*6640*/  FMUL R0, R33.reuse, R4 ;  /* 0x0000000421007220 */ /* 0x042fe20000400000 */
        /* <DEDUP_REMOVED lines=33> */
[----:B------:R-:W-:Y:S01]  /*6860*/  FFMA R15, R35, R55, R19 ;  /* 0x00000037230f7223 */ /* 0x000fe20000000013 */
[----:B------:R-:W-:Y:S02]  /*6870*/  MOV R16, UR37 ;  /* 0x0000002500107c02 */ /* 0x000fe40008000f00 */
[----:B------:R-:W-:Y:S02]  /*6880*/  @P6 IADD3 R17, PT, PT, R20, 0x60, RZ ;  /* 0x0000006014116810 */ /* 0x000fe40007ffe0ff */
[----:B------:R1:W-:Y:S01]  /*6890*/  STS.128 [R82+0x2030], R12 ;  /* 0x0020300c52007388 */ /* 0x0003e20000000c00 */
[----:B------:R-:W-:Y:S02]  /*68a0*/  LEA R0, R85, UR48, 0x3 ;  /* 0x0000003055007c11 */ /* 0x000fe4000f8e18ff */
[----:B------:R-:W-:Y:S01]  /*68b0*/  @P6 PRMT R16, R16, 0x654, R17 ;  /* 0x0000065410106816 */ /* 0x000fe20000000011 */
[----:B------:R-:W-:Y:S01]  /*68c0*/  @!PT LDS RZ, [RZ] ;  /* 0x00000000fffff984 */ /* 0x000fe20000000800 */
[----:B------:R-:W-:Y:S01]  /*68d0*/  @!PT LDS RZ, [RZ] ;  /* 0x00000000fffff984 */ /* 0x000fe20000000800 */
[----:B------:R-:W-:Y:S01]  /*68e0*/  @!PT LDS RZ, [RZ] ;  /* 0x00000000fffff984 */ /* 0x000fe20000000800 */
[----:B------:R-:W-:Y:S01]  /*68f0*/  @!PT LDS RZ, [RZ] ;  /* 0x00000000fffff984 */ /* 0x000fe20000000800 */
[----:B------:R2:W-:Y:S06]  /*6900*/  MEMBAR.ALL.CTA ;  /* 0x0000000000007992 */ /* 0x0005ec0000008000 */
[----:B--2---:R-:W2:Y:S01]  /*6910*/  FENCE.VIEW.ASYNC.S ;  /* 0x00000000000073c6 */ /* 0x004ea20000000000 */
[----:B------:R-:W-:Y:S01]  /*6920*/  @P6 SHF.L.U32 R2, R73, 0x1f, RZ ;  /* 0x0000001f49026819 */ /* 0x000fe200000006ff */
[----:B--2---:R-:W-:Y:S06]  /*6930*/  BAR.SYNC.DEFER_BLOCKING 0x1, 0x80 ;  /* 0x0042000000007b1d */ /* 0x004fec0000010000 */
[----:B------:R-:W-:Y:S05]  /*6940*/  @P0 BRA `(.L_x_108) ;  /* 0x0000000000240947 */ /* 0x000fea0003800000 */
[----:B------:R-:W-:Y:S02]  /*6950*/  UIADD3 UR8, UP0, UPT, UR52, 0x680, URZ ;  /* 0x0000068034087890 */ /* 0x000fe4000ff1e0ff */
[----:B------:R-:W-:Y:S02]  /*6960*/  UIADD3 UR5, UPT, UPT, UR41, 0x10, URZ ;  /* 0x0000001029057890 */ /* 0x000fe4000fffe0ff */
[----:B------:R-:W-:Y:S02]  /*6970*/  UIADD3 UR4, UPT, UPT, UR48, 0x2200, URZ ;  /* 0x0000220030047890 */ /* 0x000fe4000fffe0ff */
[----:B------:R-:W-:Y:S01]  /*6980*/  UIADD3.X UR9, UPT, UPT, URZ, UR53, URZ, UP0, !UPT ;  /* 0x00000035ff097290 */ /* 0x000fe200087fe4ff */
[----:B------:R-:W-:Y:S01]  /*6990*/  UMOV UR6, UR42 ;  /* 0x0000002a00067c82 */ /* 0x000fe20008000000 */
[----:B------:R-:W-:Y:S07]  /*69a0*/  UMOV UR7, UR36 ;  /* 0x0000002400077c82 */ /* 0x000fee0008000000 */
[----:B------:R2:W-:Y:S01]  /*69b0*/  UTMASTG.3D [UR4], [UR8] ;  /* 0x00000004080073b5 */ /* 0x0005e20008010000 */
[----:B------:R0:W-:Y:S01]  /*69c0*/  UTMACMDFLUSH ;  /* 0x00000000000079b7 */ /* 0x0001e20000000000 */
[----:B--2---:R-:W-:Y:S04]  /*69d0*/  DEPBAR.LE SB0, 0x1 ;  /* 0x000080400000791a */ /* 0x004fe80000000000 */
.L_x_108:
[----:B------:R-:W-:Y:S05]  /*69e0*/  BSYNC.RECONVERGENT B0 ;  /* 0x0000000000007941 */ /* 0x000fea0003800200 */
.L_x_107:
[----:B------:R-:W-:Y:S01]  /*69f0*/  BAR.SYNC.DEFER_BLOCKING 0x1, 0x80 ;  /* 0x0042000000007b1d */ /* 0x000fe20000010000 */
[----:B------:R-:W-:Y:S04]  /*6a00*/  UIADD3 UR40, UPT, UPT, UR51, 0x1, URZ ;  /* 0x0000000133287890 */ /* 0x000fe8000fffe0ff */
[----:B------:R-:W-:Y:S04]  /*6a10*/  UISETP.NE.AND UP0, UPT, UR40, 0x4, UPT ;  /* 0x000000042800788c */ /* 0x000fe8000bf05270 */
[----:B------:R-:W-:Y:S01]  /*6a20*/  USEL UR40, UR40, URZ, UP0 ;  /* 0x000000ff28287287 */ /* 0x000fe20008000000 */
[----:B------:R2:W-:Y:S01]  /*6a30*/  @P6 SYNCS.ARRIVE.TRANS64.RED.A1T0 RZ, [R16+URZ], RZ ;  /* 0x000000ff10ff69a7 */ /* 0x0005e200081004ff */
[----:B------:R-:W-:Y:S01]  /*6a40*/  BSSY B1, `(.L_x_109) ;  /* 0x0000017000017945 */ /* 0x000fe20003800000 */
[----:B------:R-:W4:Y:S02]  /*6a50*/  @P6 SYNCS.PHASECHK.TRANS64.TRYWAIT P0, [R0+URZ+0x40], R2 ;  /* 0x00004002000065a7 */ /* 0x000f2400080011ff */
[----:B----4-:R-:W-:Y:S01]  /*6a60*/  @P6 SEL R86, RZ, 0x1, !P0 ;  /* 0x00000001ff566807 */ /* 0x010fe20004000000 */
[----:B--2---:R-:W-:Y:S06]  /*6a70*/  @!P6 BRA `(.L_x_110) ;  /* 0x00000000004ce947 */ /* 0x004fec0003800000 */
        /* <DEDUP_REMOVED lines=9> */
[----:B------:R-:W-:Y:S04]  /*6b10*/  SHF.L.U32 R6, R73, 0x1f, RZ ;  /* 0x0000001f49067819 */ /* 0x000fe800000006ff */
[----:B------:R-:W1:Y:S02]  /*6b20*/  SYNCS.PHASECHK.TRANS64.TRYWAIT P0, [R0+URZ+0x40], R6 ;  /* 0x00004006000075a7 */ /* 0x000e6400080011ff */
[----:B-1----:R-:W-:Y:S05]  /*6b30*/  @!P0 BRA `(.L_x_113) ;  /* 0x0000001800e48947 */ /* 0x002fea0003800000 */
.L_x_112:
[----:B------:R-:W-:Y:S05]  /*6b40*/  BSYNC B0 ;  /* 0x0000000000007941 */ /* 0x000fea0003800000 */
.L_x_111:
[----:B------:R-:W-:Y:S02]  /*6b50*/  ISETP.NE.AND P0, PT, R87, RZ, PT ;  /* 0x000000ff5700720c */ /* 0x000fe40003f05270 */
[----:B------:R-:W-:Y:S11]  /*6b60*/  IADD3 R85, PT, PT, R85, 0x1, RZ ;  /* 0x0000000155557810 */ /* 0x000ff60007ffe0ff */
[----:B------:R2:W4:Y:S04]  /*6b70*/  @P0 LDS.128 R40, [R5] ;  /* 0x0000000005280984 */ /* 0x0005280000000c00 */
[----:B------:R2:W1:Y:S04]  /*6b80*/  @P0 LDS.128 R44, [R4+0x10] ;  /* 0x00001000042c0984 */ /* 0x0004680000000c00 */
[----:B------:R2:W1:Y:S04]  /*6b90*/  @P0 LDS.128 R48, [R3+0x20] ;  /* 0x0000200003300984 */ /* 0x0004680000000c00 */
[----:B------:R2:W1:Y:S02]  /*6ba0*/  @P0 LDS.128 R52, [R2+0x30] ;  /* 0x0000300002340984 */ /* 0x0004640000000c00 */
.L_x_110:
[----:B------:R-:W-:Y:S05]  /*6bb0*/  BSYNC B1 ;  /* 0x0000000000017941 */ /* 0x000fea0003800000 */
.L_x_109:
[----:B-1----:R-:W-:Y:S05]  /*6bc0*/  VIADD R0, R34, 0x20 ;  /* 0x0000002022007836 */ /* 0x002fea0000000000 */
[----:B------:R-:W-:Y:S04]  /*6bd0*/  SHF.R.U32.HI R0, RZ, 0x15, R0 ;  /* 0x00000015ff007819 */ /* 0x000fe80000011600 */
[----:B------:R-:W-:Y:S11]  /*6be0*/  LOP3.LUT P0, RZ, R0, 0x3, R68, 0x48, !PT ;  /* 0x0000000300ff7812 */ /* 0x000ff60007804844 */
[----:B------:R-:W-:Y:S02]  /*6bf0*/  @!UPT UIADD3 URZ, UPT, UPT, URZ, URZ, URZ ;  /* 0x000000fffffff290 */ /* 0x000fe4000fffe0ff */
[----:B------:R-:W-:Y:S05]  /*6c00*/  @!P0 BRA `(.L_x_114) ;  /* 0x0000000000408947 */ /* 0x000fea0003800000 */
[----:B------:R-:W1:Y:S01]  /*6c10*/  LDCU.64 UR8, c[0x4][0x70] ;  /* 0x01000e00ff0877ac */ /* 0x000e620008000a00 */
[----:B--2---:R-:W-:Y:S01]  /*6c20*/  MOV R3, 0x0 ;  /* 0x0000000000037802 */ /* 0x004fe20000000f00 */
[----:B------:R-:W-:Y:S02]  /*6c30*/  HFMA2 R12, -RZ, RZ, 0, 5.9604644775390625e-08 ;  /* 0x00000001ff0c7431 */ /* 0x000fe400000001ff */
[----:B------:R-:W-:Y:S02]  /*6c40*/  IMAD.MOV.U32 R8, RZ, RZ, 0x192 ;  /* 0x00000192ff087424 */ /* 0x000fe400078e00ff */
[----:B------:R-:W-:Y:S01]  /*6c50*/  IMAD.MOV.U32 R13, RZ, RZ, RZ ;  /* 0x000000ffff0d7224 */ /* 0x000fe200078e00ff */
[----:B------:R-:W2:Y:S01]  /*6c60*/  LDCU.64 UR6, c[0x4][0x78] ;  /* 0x01000f00ff0677ac */ /* 0x000ea20008000a00 */
[----:B------:R-:W3:Y:S01]  /*6c70*/  LDC.64 R2, c[0x4][R3] ;  /* 0x0100000003027b82 */ /* 0x000ee20000000a00 */
        /* <DEDUP_REMOVED lines=9> */
.L_x_114:
[----:B------:R-:W-:Y:S05]  /*6d10*/  WARPSYNC.ALL ;  /* 0x0000000000007948 */ /* 0x000fea0003800000 */
[----:B------:R-:W-:Y:S01]  /*6d20*/  R2UR UR4, R34 ;  /* 0x00000000220472ca */ /* 0x000fe200000e0000 */
[----:B------:R-:W-:Y:S01]  /*6d30*/  BSSY.RECONVERGENT B0, `(.L_x_115) ;  /* 0x0000040000007945 */ /* 0x000fe20003800200 */
[----:B------:R-:W-:Y:S02]  /*6d40*/  ISETP.NE.AND P6, PT, R83, RZ, PT ;  /* 0x000000ff5300720c */ /* 0x000fe40003fc5270 */
[----:B------:R-:W-:Y:S02]  /*6d50*/  ISETP.NE.AND P0, PT, R78, RZ, PT ;  /* 0x000000ff4e00720c */ /* 0x000fe40003f05270 */
[----:B------:R-:W-:Y:S07]  /*6d60*/  MOV R20, UR40 ;  /* 0x0000002800147c02 */ /* 0x000fee0008000f00 */
[----:B--2---:R-:W1:Y:S02]  /*6d70*/  LDTM.x16 R4, tmem[UR4+0x20] ;  /* 0x00002004000479ee */ /* 0x004e640008240000 */
[----:B------:R-:W-:Y:S01]  /*6d80*/  @P6 LEA R20, R20, UR48, 0x3 ;  /* 0x0000003014146c11 */ /* 0x000fe2000f8e18ff */
[C---:B-1----:R-:W-:Y:S01]  /*6d90*/  FMUL R0, R33.reuse, R4 ;  /* 0x0000000421007220 */ /* 0x042fe20000400000 */
[C---:B------:R-:W-:Y:S01]  /*6da0*/  FMUL R2, R33.reuse, R5 ;  /* 0x0000000521027220 */ /* 0x040fe20000400000 */
[C---:B------:R-:W-:Y:S01]  /*6db0*/  FMUL R3, R33.reuse, R6 ;  /* 0x0000000621037220 */ /* 0x040fe20000400000 */
[----:B------:R-:W-:Y:S01]  /*6dc0*/  FMUL R7, R33, R7 ;  /* 0x0000000721077220 */ /* 0x000fe20000400000 */
[----:B----4-:R-:W-:Y:S01]  /*6dd0*/  FFMA R36, R35, R40, R0 ;  /* 0x0000002823247223 */ /* 0x010fe20000000000 */
        /* <DEDUP_REMOVED lines=53> */
.L_x_116:
[----:B------:R-:W-:Y:S05]  /*7130*/  BSYNC.RECONVERGENT B0 ;  /* 0x0000000000007941 */ /* 0x000fea0003800200 */
.L_x_115:
        /* <DEDUP_REMOVED lines=21> */
.L_x_120:
[----:B------:R-:W-:Y:S05]  /*7290*/  BSYNC B0 ;  /* 0x0000000000007941 */ /* 0x000fea0003800000 */
.L_x_119:
[----:B------:R-:W-:Y:S11]  /*72a0*/  ISETP.NE.AND P0, PT, R87, RZ, PT ;  /* 0x000000ff5700720c */ /* 0x000ff60003f05270 */
[----:B------:R-:W-:Y:S02]  /*72b0*/  @!UPT UIADD3 URZ, UPT, UPT, URZ, URZ, URZ ;  /* 0x000000fffffff290 */ /* 0x000fe4000fffe0ff */
[----:B------:R2:W4:Y:S04]  /*72c0*/  @P0 LDS.128 R40, [R4] ;  /* 0x0000000004280984 */ /* 0x0005280000000c00 */
[----:B------:R2:W1:Y:S04]  /*72d0*/  @P0 LDS.128 R44, [R3+0x10] ;  /* 0x00001000032c0984 */ /* 0x0004680000000c00 */
[----:B------:R2:W1:Y:S04]  /*72e0*/  @P0 LDS.128 R48, [R2+0x20] ;  /* 0x0000200002300984 */ /* 0x0004680000000c00 */
[----:B------:R2:W1:Y:S02]  /*72f0*/  @P0 LDS.128 R52, [R85+0x30] ;  /* 0x0000300055340984 */ /* 0x0004640000000c00 */
.L_x_118:
[----:B------:R-:W-:Y:S05]  /*7300*/  BSYNC B1 ;  /* 0x0000000000017941 */ /* 0x000fea0003800000 */
.L_x_117:
        /* <DEDUP_REMOVED lines=21> */
.L_x_122:
[----:B------:R-:W-:Y:S01]  /*7460*/  ISETP.NE.AND P0, PT, R78, RZ, PT ;  /* 0x000000ff4e00720c */ /* 0x000fe20003f05270 */
[----:B------:R-:W-:Y:S05]  /*7470*/  WARPSYNC.ALL ;  /* 0x0000000000007948 */ /* 0x000fea0003800000 */
[----:B------:R-:W-:Y:S01]  /*7480*/  R2UR UR4, R34 ;  /* 0x00000000220472ca */ /* 0x000fe200000e0000 */
[----:B------:R-:W-:Y:S01]  /*7490*/  BSSY.RECONVERGENT B0, `(.L_x_123) ;  /* 0x000003c000007945 */ /* 0x000fe20003800200 */
[----:B------:R-:W-:Y:S11]  /*74a0*/  R2UR UR5, R84 ;  /* 0x00000000540572ca */ /* 0x000ff600000e0000 */
[----:B--2---:R-:W1:Y:S01]  /*74b0*/  LDTM.x16 R4, tmem[UR4+0x30] ;  /* 0x00003004000479ee */ /* 0x004e620008240000 */
[----:B------:R-:W-:Y:S01]  /*74c0*/  NOP ;  /* 0x0000000000007918 */ /* 0x000fe20000000000 */
[----:B------:R-:W-:Y:S04]  /*74d0*/  UIADD3 UR5, UPT, UPT, UR5, 0xd0, URZ ;  /* 0x000000d005057890 */ /* 0x000fe8000fffe0ff */
[----:B------:R-:W-:Y:S09]  /*74e0*/  UPRMT UR5, UR37, 0x654, UR5 ;  /* 0x0000065425057896 */ /* 0x000ff20008000005 */
[----:B-1----:R-:W-:Y:S01]  /*74f0*/  SYNCS.ARRIVE.TRANS64.RED.A1T0 RZ, [UR5], RZ ;  /* 0x000000ffffff79a7 */ /* 0x002fe20008100405 */
[C---:B------:R-:W-:Y:S01]  /*7500*/  FMUL R0, R33.reuse, R4 ;  /* 0x0000000421007220 */ /* 0x040fe20000400000 */
        /* <DEDUP_REMOVED lines=52> */
.L_x_124:
[----:B------:R-:W-:Y:S05]  /*7850*/  BSYNC.RECONVERGENT B0 ;  /* 0x0000000000007941 */ /* 0x000fea0003800200 */
.L_x_123:
[----:B------:R-:W-:Y:S01]  /*7860*/  BAR.SYNC.DEFER_BLOCKING 0x1, 0x80 ;  /* 0x0042000000007b1d */ /* 0x000fe20000010000 */
[----:B------:R-:W-:Y:S01]  /*7870*/  UISETP.NE.AND UP0, UPT, UR49, -0x4, UPT ;  /* 0xfffffffc3100788c */ /* 0x000fe2000bf05270 */
[----:B------:R-:W-:Y:S08]  /*7880*/  IADD3 R31, PT, PT, R31, 0x1, RZ ;  /* 0x000000011f1f7810 */ /* 0x000ff00007ffe0ff */
[----:B------:R-:W-:Y:S05]  /*7890*/  BRA.U !UP0, `(.L_x_125) ;  /* 0x0000000108287547 */ /* 0x000fea000b800000 */
[----:B------:R-:W-:Y:S01]  /*78a0*/  ISETP.NE.AND P0, PT, R83, RZ, PT ;  /* 0x000000ff5300720c */ /* 0x000fe20003f05270 */
[----:B------:R-:W-:Y:S01]  /*78b0*/  IMAD.U32 R2, RZ, RZ, UR51 ;  /* 0x00000033ff027e24 */ /* 0x000fe2000f8e00ff */
[----:B------:R-:W-:Y:S01]  /*78c0*/  UIADD3 UR51, UPT, UPT, UR51, 0x1, URZ ;  /* 0x0000000133337890 */ /* 0x000fe2000fffe0ff */
[----:B------:R-:W-:Y:S03]  /*78d0*/  IMAD.U32 R0, RZ, RZ, UR37 ;  /* 0x00000025ff007e24 */ /* 0x000fe6000f8e00ff */
[----:B------:R-:W-:Y:S04]  /*78e0*/  UISETP.NE.AND UP0, UPT, UR51, 0x4, UPT ;  /* 0x000000043300788c */ /* 0x000fe8000bf05270 */
[----:B------:R-:W-:Y:S03]  /*78f0*/  USEL UR51, UR51, URZ, UP0 ;  /* 0x000000ff33337287 */ /* 0x000fe60008000000 */
[----:B------:R-:W-:Y:S05]  /*7900*/  @P0 LEA R2, R2, UR48, 0x3 ;  /* 0x0000003002020c11 */ /* 0x000fea000f8e18ff */
[----:B------:R-:W-:Y:S05]  /*7910*/  @P0 VIADD R2, R2, 0x60 ;  /* 0x0000006002020836 */ /* 0x000fea0000000000 */
[----:B------:R-:W-:Y:S04]  /*7920*/  @P0 PRMT R0, R0, 0x654, R2 ;  /* 0x0000065400000816 */ /* 0x000fe80000000002 */
[----:B------:R2:W-:Y:S03]  /*7930*/  @P0 SYNCS.ARRIVE.TRANS64.RED.A1T0 RZ, [R0+URZ], RZ ;  /* 0x000000ff00ff09a7 */ /* 0x0005e600081004ff */
.L_x_125:
[----:B------:R-:W-:Y:S01]  /*7940*/  ISETP.NE.AND P2, PT, R79, RZ, PT ;  /* 0x000000ff4f00720c */ /* 0x000fe20003f45270 */
[----:B------:R-:W-:Y:S01]  /*7950*/  UIADD3 UR49, UPT, UPT, UR49, 0x4, URZ ;  /* 0x0000000431317890 */ /* 0x000fe2000fffe0ff */
[----:B------:R-:W-:Y:S01]  /*7960*/  ISETP.NE.AND P0, PT, R81, 0x2, PT ;  /* 0x000000025100780c */ /* 0x000fe20003f05270 */
[----:B-1----:R-:W-:Y:S01]  /*7970*/  IMAD.IADD R14, R29, 0x1, R62 ;  /* 0x000000011d0e7824 */ /* 0x002fe200078e023e */
[----:B------:R-:W-:Y:S01]  /*7980*/  ISETP.NE.AND P1, PT, R31, 0x4, PT ;  /* 0x000000041f00780c */ /* 0x000fe20003f25270 */
[----:B------:R-:W-:Y:S01]  /*7990*/  IMAD.IADD R15, R30, 0x1, R63 ;  /* 0x000000011e0f7824 */ /* 0x000fe200078e023f */
[----:B------:R-:W-:Y:S02]  /*79a0*/  SEL R2, RZ, 0x1, P0 ;  /* 0x00000001ff027807 */ /* 0x000fe40000000000 */
[----:B--2---:R-:W-:Y:S02]  /*79b0*/  SEL R0, RZ, 0x1, P1 ;  /* 0x00000001ff007807 */ /* 0x004fe40000800000 */
[----:B------:R-:W-:Y:S02]  /*79c0*/  LOP3.LUT R71, R71, R2, RZ, 0x3c, !PT ;  /* 0x0000000247477212 */ /* 0x000fe400078e3cff */
[----:B------:R-:W-:Y:S02]  /*79d0*/  LOP3.LUT R72, R72, R0, RZ, 0x3c, !PT ;  /* 0x0000000048487212 */ /* 0x000fe400078e3cff */
[----:B------:R-:W-:Y:S02]  /*79e0*/  @P2 R2UR UR36, R70 ;  /* 0x00000000462422ca */ /* 0x000fe400000e0000 */
[----:B------:R-:W-:Y:S02]  /*79f0*/  SEL R81, R81, RZ, P0 ;  /* 0x000000ff51517207 */ /* 0x000fe40000000000 */
[----:B------:R-:W-:Y:S01]  /*7a00*/  SEL R31, R31, RZ, P1 ;  /* 0x000000ff1f1f7207 */ /* 0x000fe20000800000 */
[----:B------:R-:W-:Y:S10]  /*7a10*/  @P2 BRA `(.L_x_126) ;  /* 0xffffffd400502947 */ /* 0x000ff4000383ffff */
[----:B------:R-:W-:-:S09]  /*7a20*/  UISETP.NE.AND UP0, UPT, UR50, URZ, UPT ;  /* 0x000000ff3200728c */ /* 0x000fd2000bf05270 */
[----:B------:R-:W-:Y:S05]  /*7a30*/  BRA.U !UP0, `(.L_x_127) ;  /* 0x0000000108487547 */ /* 0x000fea000b800000 */
[----:B------:R-:W1:Y:S02]  /*7a40*/  LDCU.64 UR4, c[0x0][0x890] ;  /* 0x00011200ff0477ac */ /* 0x000e640008000a00 */
[----:B-1----:R-:W-:-:S04]  /*7a50*/  UISETP.NE.U32.AND UP0, UPT, UR4, URZ, UPT ;  /* 0x000000ff0400728c */ /* 0x002fc8000bf05070 */
[----:B------:R-:W-:-:S09]  /*7a60*/  UISETP.NE.AND.EX UP0, UPT, UR5, URZ, UPT, UP0 ;  /* 0x000000ff0500728c */ /* 0x000fd2000bf05300 */
[----:B------:R-:W-:Y:S05]  /*7a70*/  BRA.U UP0, `(.L_x_128) ;  /* 0x00000001000c7547 */ /* 0x000fea000b800000 */
[----:B------:R-:W-:-:S13]  /*7a80*/  FSETP.NEU.AND P0, PT, R35, RZ, PT ;  /* 0x000000ff2300720b */ /* 0x000fda0003f0d000 */
[----:B------:R-:W-:Y:S05]  /*7a90*/  @!P0 EXIT ;  /* 0x000000000000894d */ /* 0x000fea0003800000 */
[----:B------:R-:W-:Y:S05]  /*7aa0*/  BRA `(.L_x_127) ;  /* 0x00000000002c7947 */ /* 0x000fea0003800000 */
.L_x_128:
[----:B------:R-:W-:Y:S01]  /*7ab0*/  ISETP.NE.AND P0, PT, R80, RZ, PT ;  /* 0x000000ff5000720c */ /* 0x000fe20003f05270 */
[----:B------:R-:W-:-:S12]  /*7ac0*/  BSSY.RECONVERGENT B0, `(.L_x_127) ;  /* 0x0000009000007945 */ /* 0x000fd80003800200 */
[----:B------:R-:W-:Y:S05]  /*7ad0*/  @P0 BRA `(.L_x_129) ;  /* 0x0000000000140947 */ /* 0x000fea0003800000 */
[----:B------:R-:W1:Y:S02]  /*7ae0*/  LDCU.64 UR4, c[0x0][0x888] ;  /* 0x00011100ff0477ac */ /* 0x000e640008000a00 */
[----:B-1----:R-:W-:-:S04]  /*7af0*/  ISETP.NE.U32.AND P0, PT, RZ, UR4, PT ;  /* 0x00000004ff007c0c */ /* 0x002fc8000bf05070 */
[----:B------:R-:W-:-:S13]  /*7b00*/  ISETP.NE.AND.EX P0, PT, RZ, UR5, PT, P0 ;  /* 0x00000005ff007c0c */ /* 0x000fda000bf05300 */
[----:B------:R-:W-:Y:S05]  /*7b10*/  @!P0 EXIT ;  /* 0x000000000000894d */ /* 0x000fea0003800000 */
[----:B------:R-:W-:Y:S05]  /*7b20*/  BRA `(.L_x_130) ;  /* 0x0000000000087947 */ /* 0x000fea0003800000 */
.L_x_129:
[----:B------:R-:W-:-:S13]  /*7b30*/  FSETP.NEU.AND P0, PT, R35, RZ, PT ;  /* 0x000000ff2300720b */ /* 0x000fda0003f0d000 */
[----:B------:R-:W-:Y:S05]  /*7b40*/  @!P0 EXIT ;  /* 0x000000000000894d */ /* 0x000fea0003800000 */
.L_x_130:
[----:B------:R-:W-:Y:S05]  /*7b50*/  BSYNC.RECONVERGENT B0 ;  /* 0x0000000000007941 */ /* 0x000fea0003800200 */
.L_x_127:
[----:B------:R-:W-:Y:S01]  /*7b60*/  ULEA UR4, UR51, UR48, 0x3 ;  /* 0x0000003033047291 */ /* 0x000fe2000f8e18ff */
[----:B------:R-:W-:-:S04]  /*7b70*/  DEPBAR.LE SB0, 0x0 ;  /* 0x000080000000791a */ /* 0x000fc80000000000 */
[----:B------:R-:W-:-:S04]  /*7b80*/  UIADD3 UR4, UPT, UPT, UR4, 0x60, URZ ;  /* 0x0000006004047890 */ /* 0x000fc8000fffe0ff */
[----:B------:R-:W-:-:S09]  /*7b90*/  UPRMT UR4, UR37, 0x654, UR4 ;  /* 0x0000065425047896 */ /* 0x000fd20008000004 */
[----:B------:R-:W-:Y:S01]  /*7ba0*/  SYNCS.ARRIVE.TRANS64.RED.A1T0 RZ, [UR4], RZ ;  /* 0x000000ffffff79a7 */ /* 0x000fe20008100404 */
[----:B------:R-:W-:Y:S05]  /*7bb0*/  EXIT ;  /* 0x000000000000794d */ /* 0x000fea0003800000 */
.L_x_19:
[----:B--2---:R2:W1:Y:S02]  /*7bc0*/  SYNCS.PHASECHK.TRANS64.TRYWAIT P0, [R2+URZ+0x100], R3 ;  /* 0x00010003020075a7 */ /* 0x00446400080011ff */
[----:B-1----:R-:W-:Y:S05]  /*7bd0*/  @!P0 NANOSLEEP.SYNCS 0x989680 ;  /* 0x009896800000895d */ /* 0x002fea0003900000 */
[----:B------:R-:W1:Y:S02]  /*7be0*/  @!P0 SYNCS.PHASECHK.TRANS64 P0, [R2+URZ+0x100], R3 ;  /* 0x00010003020085a7 */ /* 0x000e6400080010ff */
[----:B-1----:R-:W-:Y:S05]  /*7bf0*/  @!P0 BRA `(.L_x_19) ;  /* 0xfffffffc00f08947 */ /* 0x002fea000383ffff */
[----:B------:R-:W-:Y:S05]  /*7c00*/  BRA `(.L_x_131) ;  /* 0xffffff9800747947 */ /* 0x000fea000383ffff */
.L_x_22:
[----:B-1----:R-:W-:-:S07]  /*7c10*/  MOV R2, UR33 ;  /* 0x0000002100027c02 */ /* 0x002fce0008000f00 */
.L_x_132:
[----:B-1----:R1:W2:Y:S02]  /*7c20*/  SYNCS.PHASECHK.TRANS64.TRYWAIT P0, [R2+URZ+0x20], R4 ;  /* 0x00002004020075a7 */ /* 0x0022a400080011ff */
[----:B--2---:R-:W-:Y:S05]  /*7c30*/  @!P0 NANOSLEEP.SYNCS 0x989680 ;  /* 0x009896800000895d */ /* 0x004fea0003900000 */
[----:B------:R-:W2:Y:S02]  /*7c40*/  @!P0 SYNCS.PHASECHK.TRANS64 P0, [R2+URZ+0x20], R4 ;  /* 0x00002004020085a7 */ /* 0x000ea400080010ff */
[----:B--2---:R-:W-:Y:S05]  /*7c50*/  @!P0 BRA `(.L_x_132) ;  /* 0xfffffffc00f08947 */ /* 0x004fea000383ffff */
[----:B------:R-:W-:Y:S05]  /*7c60*/  BRA `(.L_x_21) ;  /* 0xffffff9800c47947 */ /* 0x000fea000383ffff */
.L_x_28:
[----:B-1----:R-:W-:-:S07]  /*7c70*/  MOV R2, UR33 ;  /* 0x0000002100027c02 */ /* 0x002fce0008000f00 */
.L_x_133:
[----:B-1----:R1:W2:Y:S02]  /*7c80*/  SYNCS.PHASECHK.TRANS64.TRYWAIT P0, [R2+URZ+0x20], R4 ;  /* 0x00002004020075a7 */ /* 0x0022a400080011ff */
[----:B--2---:R-:W-:Y:S05]  /*7c90*/  @!P0 NANOSLEEP.SYNCS 0x989680 ;  /* 0x009896800000895d */ /* 0x004fea0003900000 */
[----:B------:R-:W2:Y:S02]  /*7ca0*/  @!P0 SYNCS.PHASECHK.TRANS64 P0, [R2+URZ+0x20], R4 ;  /* 0x00002004020085a7 */ /* 0x000ea400080010ff */
[----:B--2---:R-:W-:Y:S05]  /*7cb0*/  @!P0 BRA `(.L_x_133) ;  /* 0xfffffffc00f08947 */ /* 0x004fea000383ffff */
[----:B------:R-:W-:Y:S05]  /*7cc0*/  BRA `(.L_x_27) ;  /* 0xffffff9c009c7947 */ /* 0x000fea000383ffff */
.L_x_32:
[----:B-1----:R1:W2:Y:S02]  /*7cd0*/  SYNCS.PHASECHK.TRANS64.TRYWAIT P0, [R2+URZ+0x90], R3 ;  /* 0x00009003020075a7 */ /* 0x0022a400080011ff */
[----:B--2---:R-:W-:Y:S05]  /*7ce0*/  @!P0 NANOSLEEP.SYNCS 0x989680 ;  /* 0x009896800000895d */ /* 0x004fea0003900000 */
[----:B------:R-:W2:Y:S02]  /*7cf0*/  @!P0 SYNCS.PHASECHK.TRANS64 P0, [R2+URZ+0x90], R3 ;  /* 0x00009003020085a7 */ /* 0x000ea400080010ff */
[----:B--2---:R-:W-:Y:S05]  /*7d00*/  @!P0 BRA `(.L_x_32) ;  /* 0xfffffffc00f08947 */ /* 0x004fea000383ffff */
[----:B------:R-:W-:Y:S05]  /*7d10*/  BRA `(.L_x_134) ;  /* 0xffffffa000547947 */ /* 0x000fea000383ffff */
.L_x_36:
[----:B----4-:R-:W-:-:S07]  /*7d20*/  MOV R0, UR5 ;  /* 0x0000000500007c02 */ /* 0x010fce0008000f00 */
.L_x_135:
[----:B-1----:R1:W2:Y:S02]  /*7d30*/  SYNCS.PHASECHK.TRANS64.TRYWAIT P0, [R0+URZ], R2 ;  /* 0x00000002000075a7 */ /* 0x0022a400080011ff */
[----:B--2---:R-:W-:Y:S05]  /*7d40*/  @!P0 NANOSLEEP.SYNCS 0x989680 ;  /* 0x009896800000895d */ /* 0x004fea0003900000 */
[----:B------:R-:W2:Y:S02]  /*7d50*/  @!P0 SYNCS.PHASECHK.TRANS64 P0, [R0+URZ], R2 ;  /* 0x00000002000085a7 */ /* 0x000ea400080010ff */
[----:B--2---:R-:W-:Y:S05]  /*7d60*/  @!P0 BRA `(.L_x_135) ;  /* 0xfffffffc00f08947 */ /* 0x004fea000383ffff */
[----:B------:R-:W-:Y:S05]  /*7d70*/  BRA `(.L_x_136) ;  /* 0xffffffa400c47947 */ /* 0x000fea000383ffff */
.L_x_37:
[----:B----4-:R-:W-:-:S07]  /*7d80*/  MOV R0, UR5 ;  /* 0x0000000500007c02 */ /* 0x010fce0008000f00 */
.L_x_137:
[----:B-1----:R1:W2:Y:S02]  /*7d90*/  SYNCS.PHASECHK.TRANS64.TRYWAIT P0, [R0+URZ], R3 ;  /* 0x00000003000075a7 */ /* 0x0022a400080011ff */
[----:B--2---:R-:W-:Y:S05]  /*7da0*/  @!P0 NANOSLEEP.SYNCS 0x989680 ;  /* 0x009896800000895d */ /* 0x004fea0003900000 */
[----:B------:R-:W2:Y:S02]  /*7db0*/  @!P0 SYNCS.PHASECHK.TRANS64 P0, [R0+URZ], R3 ;  /* 0x00000003000085a7 */ /* 0x000ea400080010ff */
[----:B--2---:R-:W-:Y:S05]  /*7dc0*/  @!P0 BRA `(.L_x_137) ;  /* 0xfffffffc00f08947 */ /* 0x004fea000383ffff */
[----:B------:R-:W-:Y:S05]  /*7dd0*/  BRA `(.L_x_138) ;  /* 0xffffffa400d07947 */ /* 0x000fea000383ffff */
.L_x_38:
[----:B----4-:R-:W-:-:S07]  /*7de0*/  MOV R0, UR5 ;  /* 0x0000000500007c02 */ /* 0x010fce0008000f00 */
.L_x_139:
[----:B-1----:R1:W2:Y:S02]  /*7df0*/  SYNCS.PHASECHK.TRANS64.TRYWAIT P0, [R0+URZ], R3 ;  /* 0x00000003000075a7 */ /* 0x0022a400080011ff */
[----:B--2---:R-:W-:Y:S05]  /*7e00*/  @!P0 NANOSLEEP.SYNCS 0x989680 ;  /* 0x009896800000895d */ /* 0x004fea0003900000 */
[----:B------:R-:W2:Y:S02]  /*7e10*/  @!P0 SYNCS.PHASECHK.TRANS64 P0, [R0+URZ], R3 ;  /* 0x00000003000085a7 */ /* 0x000ea400080010ff */
[----:B--2---:R-:W-:Y:S05]  /*7e20*/  @!P0 BRA `(.L_x_139) ;  /* 0xfffffffc00f08947 */ /* 0x004fea000383ffff */
[----:B------:R-:W-:Y:S05]  /*7e30*/  BRA `(.L_x_140) ;  /* 0xffffffa400dc7947 */ /* 0x000fea000383ffff */
.L_x_41:
[----:B-1----:R1:W2:Y:S02]  /*7e40*/  SYNCS.PHASECHK.TRANS64.TRYWAIT P0, [R0+URZ+0xf0], R4 ;  /* 0x0000f004000075a7 */ /* 0x0022a400080011ff */
[----:B--2---:R-:W-:Y:S05]  /*7e50*/  @!P0 NANOSLEEP.SYNCS 0x989680 ;  /* 0x009896800000895d */ /* 0x004fea0003900000 */
[----:B------:R-:W2:Y:S02]  /*7e60*/  @!P0 SYNCS.PHASECHK.TRANS64 P0, [R0+URZ+0xf0], R4 ;  /* 0x0000f004000085a7 */ /* 0x000ea400080010ff */
[----:B--2---:R-:W-:Y:S05]  /*7e70*/  @!P0 BRA `(.L_x_41) ;  /* 0xfffffffc00f08947 */ /* 0x004fea000383ffff */
[----:B------:R-:W-:Y:S05]  /*7e80*/  BRA `(.L_x_141) ;  /* 0xffffffa800387947 */ /* 0x000fea000383ffff */
.L_x_42:
[----:B------:R-:W-:-:S07]  /*7e90*/  MOV R0, UR5 ;  /* 0x0000000500007c02 */ /* 0x000fce0008000f00 */
.L_x_142:
[----:B-1----:R1:W2:Y:S02]  /*7ea0*/  SYNCS.PHASECHK.TRANS64.TRYWAIT P0, [R0+URZ+0xa0], R5 ;  /* 0x0000a005000075a7 */ /* 0x0022a400080011ff */
[----:B--2---:R-:W-:Y:S05]  /*7eb0*/  @!P0 NANOSLEEP.SYNCS 0x989680 ;  /* 0x009896800000895d */ /* 0x004fea0003900000 */
[----:B------:R-:W2:Y:S02]  /*7ec0*/  @!P0 SYNCS.PHASECHK.TRANS64 P0, [R0+URZ+0xa0], R5 ;  /* 0x0000a005000085a7 */ /* 0x000ea400080010ff */
[----:B--2---:R-:W-:Y:S05]  /*7ed0*/  @!P0 BRA `(.L_x_142) ;  /* 0xfffffffc00f08947 */ /* 0x004fea000383ffff */
[----:B------:R-:W-:Y:S05]  /*7ee0*/  BRA `(.L_x_143) ;  /* 0xffffffa800487947 */ /* 0x000fea000383ffff */
.L_x_43:
[----:B-1----:R1:W2:Y:S02]  /*7ef0*/  SYNCS.PHASECHK.TRANS64.TRYWAIT P1, [R0+URZ+0x90], R4 ;  /* 0x00009004000075a7 */ /* 0x0022a400080211ff */
[----:B--2---:R-:W-:Y:S05]  /*7f00*/  @!P1 NANOSLEEP.SYNCS 0x989680 ;  /* 0x009896800000995d */ /* 0x004fea0003900000 */
[----:B------:R-:W2:Y:S02]  /*7f10*/  @!P1 SYNCS.PHASECHK.TRANS64 P1, [R0+URZ+0x90], R4 ;  /* 0x00009004000095a7 */ /* 0x000ea400080210ff */
[----:B--2---:R-:W-:Y:S05]  /*7f20*/  @!P1 BRA `(.L_x_43) ;  /* 0xfffffffc00f09947 */ /* 0x004fea000383ffff */
[----:B------:R-:W-:Y:S05]  /*7f30*/  BRA `(.L_x_144) ;  /* 0xffffffa800787947 */ /* 0x000fea000383ffff */
.L_x_46:
[----:B------:R-:W-:-:S07]  /*7f40*/  MOV R0, UR5 ;  /* 0x0000000500007c02 */ /* 0x000fce0008000f00 */
.L_x_145:
[----:B-1----:R1:W2:Y:S02]  /*7f50*/  SYNCS.PHASECHK.TRANS64.TRYWAIT P0, [R0+URZ+0xa0], R2 ;  /* 0x0000a002000075a7 */ /* 0x0022a400080011ff */
[----:B--2---:R-:W-:Y:S05]  /*7f60*/  @!P0 NANOSLEEP.SYNCS 0x989680 ;  /* 0x009896800000895d */ /* 0x004fea0003900000 */
[----:B------:R-:W2:Y:S02]  /*7f70*/  @!P0 SYNCS.PHASECHK.TRANS64 P0, [R0+URZ+0xa0], R2 ;  /* 0x0000a002000085a7 */ /* 0x000ea400080010ff */
[----:B--2---:R-:W-:Y:S05]  /*7f80*/  @!P0 BRA `(.L_x_145) ;  /* 0xfffffffc00f08947 */ /* 0x004fea000383ffff */
[----:B------:R-:W-:Y:S05]  /*7f90*/  BRA `(.L_x_45) ;  /* 0xffffffa800cc7947 */ /* 0x000fea000383ffff */
.L_x_53:
[----:B-1----:R1:W2:Y:S02]  /*7fa0*/  SYNCS.PHASECHK.TRANS64.TRYWAIT P1, [R0+URZ+0x90], R2 ;  /* 0x00009002000075a7 */ /* 0x0022a400080211ff */
[----:B--2---:R-:W-:Y:S05]  /*7fb0*/  @!P1 NANOSLEEP.SYNCS 0x989680 ;  /* 0x009896800000995d */ /* 0x004fea0003900000 */
[----:B------:R-:W2:Y:S02]  /*7fc0*/  @!P1 SYNCS.PHASECHK.TRANS64 P1, [R0+URZ+0x90], R2 ;  /* 0x00009002000095a7 */ /* 0x000ea400080210ff */
[----:B--2---:R-:W-:Y:S05]  /*7fd0*/  @!P1 BRA `(.L_x_53) ;  /* 0xfffffffc00f09947 */ /* 0x004fea000383ffff */
[----:B------:R-:W-:Y:S05]  /*7fe0*/  BRA `(.L_x_146) ;  /* 0xffffffb0005c7947 */ /* 0x000fea000383ffff */
.L_x_54:
[----:B------:R-:W-:-:S07]  /*7ff0*/  MOV R2, UR6 ;  /* 0x0000000600027c02 */ /* 0x000fce0008000f00 */
.L_x_147:
[----:B-1----:R1:W2:Y:S02]  /*8000*/  SYNCS.PHASECHK.TRANS64.TRYWAIT P0, [R2+URZ+0xd0], R0 ;  /* 0x0000d000020075a7 */ /* 0x0022a400080011ff */
[----:B--2---:R-:W-:Y:S05]  /*8010*/  @!P0 NANOSLEEP.SYNCS 0x989680 ;  /* 0x009896800000895d */ /* 0x004fea0003900000 */
[----:B------:R-:W2:Y:S02]  /*8020*/  @!P0 SYNCS.PHASECHK.TRANS64 P0, [R2+URZ+0xd0], R0 ;  /* 0x0000d000020085a7 */ /* 0x000ea400080010ff */
[----:B--2---:R-:W-:Y:S05]  /*8030*/  @!P0 BRA `(.L_x_147) ;  /* 0xfffffffc00f08947 */ /* 0x004fea000383ffff */
[----:B------:R-:W-:Y:S05]  /*8040*/  BRA `(.L_x_148) ;  /* 0xffffffb000947947 */ /* 0x000fea000383ffff */
.L_x_57:
[----:B------:R-:W-:Y:S07]  /*8050*/  MOV R0, UR11 ;  /* 0x0000000b00007c02 */ /* 0x000fee0008000f00 */
.L_x_149:
[----:B-1----:R1:W2:Y:S02]  /*8060*/  SYNCS.PHASECHK.TRANS64.TRYWAIT P0, [R0+URZ], R2 ;  /* 0x00000002000075a7 */ /* 0x0022a400080011ff */
[----:B--2---:R-:W-:Y:S05]  /*8070*/  @!P0 NANOSLEEP.SYNCS 0x989680 ;  /* 0x009896800000895d */ /* 0x004fea0003900000 */
[----:B------:R-:W2:Y:S02]  /*8080*/  @!P0 SYNCS.PHASECHK.TRANS64 P0, [R0+URZ], R2 ;  /* 0x00000002000085a7 */ /* 0x000ea400080010ff */
[----:B--2---:R-:W-:Y:S05]  /*8090*/  @!P0 BRA `(.L_x_149) ;  /* 0xfffffffc00f08947 */ /* 0x004fea000383ffff */
[----:B------:R-:W-:Y:S05]  /*80a0*/  BRA `(.L_x_56) ;  /* 0xffffffb000b07947 */ /* 0x000fea000383ffff */
.L_x_60:
[----:B------:R-:W-:-:S07]  /*80b0*/  MOV R0, UR6 ;  /* 0x0000000600007c02 */ /* 0x000fce0008000f00 */
.L_x_150:
[----:B--2---:R2:W4:Y:S02]  /*80c0*/  SYNCS.PHASECHK.TRANS64.TRYWAIT P0, [R0+URZ], R2 ;  /* 0x00000002000075a7 */ /* 0x00452400080011ff */
[----:B----4-:R-:W-:Y:S05]  /*80d0*/  @!P0 NANOSLEEP.SYNCS 0x989680 ;  /* 0x009896800000895d */ /* 0x010fea0003900000 */
[----:B------:R-:W4:Y:S02]  /*80e0*/  @!P0 SYNCS.PHASECHK.TRANS64 P0, [R0+URZ], R2 ;  /* 0x00000002000085a7 */ /* 0x000f2400080010ff */
[----:B----4-:R-:W-:Y:S05]  /*80f0*/  @!P0 BRA `(.L_x_150) ;  /* 0xfffffffc00f08947 */ /* 0x010fea000383ffff */
[----:B------:R-:W-:Y:S05]  /*8100*/  BRA `(.L_x_151) ;  /* 0xffffffb400dc7947 */ /* 0x000fea000383ffff */
.L_x_61:
[----:B------:R-:W-:-:S07]  /*8110*/  MOV R0, UR6 ;  /* 0x0000000600007c02 */ /* 0x000fce0008000f00 */
.L_x_152:
[----:B-1----:R1:W2:Y:S02]  /*8120*/  SYNCS.PHASECHK.TRANS64.TRYWAIT P0, [R0+URZ], R3 ;  /* 0x00000003000075a7 */ /* 0x0022a400080011ff */
[----:B--2---:R-:W-:Y:S05]  /*8130*/  @!P0 NANOSLEEP.SYNCS 0x989680 ;  /* 0x009896800000895d */ /* 0x004fea0003900000 */
[----:B------:R-:W2:Y:S02]  /*8140*/  @!P0 SYNCS.PHASECHK.TRANS64 P0, [R0+URZ], R3 ;  /* 0x00000003000085a7 */ /* 0x000ea400080010ff */
[----:B--2---:R-:W-:Y:S05]  /*8150*/  @!P0 BRA `(.L_x_152) ;  /* 0xfffffffc00f08947 */ /* 0x004fea000383ffff */
[----:B------:R-:W-:Y:S05]  /*8160*/  BRA `(.L_x_153) ;  /* 0xffffffb400e87947 */ /* 0x000fea000383ffff */
.L_x_62:
[----:B------:R-:W-:-:S07]  /*8170*/  MOV R0, UR6 ;  /* 0x0000000600007c02 */ /* 0x000fce0008000f00 */
.L_x_154:
[----:B-1----:R1:W2:Y:S02]  /*8180*/  SYNCS.PHASECHK.TRANS64.TRYWAIT P0, [R0+URZ], R3 ;  /* 0x00000003000075a7 */ /* 0x0022a400080011ff */
[----:B--2---:R-:W-:Y:S05]  /*8190*/  @!P0 NANOSLEEP.SYNCS 0x989680 ;  /* 0x009896800000895d */ /* 0x004fea0003900000 */
[----:B------:R-:W2:Y:S02]  /*81a0*/  @!P0 SYNCS.PHASECHK.TRANS64 P0, [R0+URZ], R3 ;  /* 0x00000003000085a7 */ /* 0x000ea400080010ff */
[----:B--2---:R-:W-:Y:S05]  /*81b0*/  @!P0 BRA `(.L_x_154) ;  /* 0xfffffffc00f08947 */ /* 0x004fea000383ffff */
[----:B------:R-:W-:Y:S05]  /*81c0*/  BRA `(.L_x_155) ;  /* 0xffffffb400f47947 */ /* 0x000fea000383ffff */
.L_x_63:
[----:B-1----:R-:W-:-:S07]  /*81d0*/  MOV R0, UR7 ;  /* 0x0000000700007c02 */ /* 0x002fce0008000f00 */
.L_x_156:
[----:B-1----:R1:W2:Y:S02]  /*81e0*/  SYNCS.PHASECHK.TRANS64.TRYWAIT P0, [R0+URZ], R2 ;  /* 0x00000002000075a7 */ /* 0x0022a400080011ff */
[----:B--2---:R-:W-:Y:S05]  /*81f0*/  @!P0 NANOSLEEP.SYNCS 0x989680 ;  /* 0x009896800000895d */ /* 0x004fea0003900000 */
[----:B------:R-:W2:Y:S02]  /*8200*/  @!P0 SYNCS.PHASECHK.TRANS64 P0, [R0+URZ], R2 ;  /* 0x00000002000085a7 */ /* 0x000ea400080010ff */
[----:B--2---:R-:W-:Y:S05]  /*8210*/  @!P0 BRA `(.L_x_156) ;  /* 0xfffffffc00f08947 */ /* 0x004fea000383ffff */
[----:B------:R-:W-:Y:S05]  /*8220*/  BRA `(.L_x_157) ;  /* 0xffffffb800007947 */ /* 0x000fea000383ffff */
.L_x_68:
[----:B--2---:R2:W3:Y:S02]  /*8230*/  SYNCS.PHASECHK.TRANS64.TRYWAIT P0, [R0+URZ+0x90], R2 ;  /* 0x00009002000075a7 */ /* 0x0044e400080011ff */
[----:B---3--:R-:W-:Y:S05]  /*8240*/  @!P0 NANOSLEEP.SYNCS 0x989680 ;  /* 0x009896800000895d */ /* 0x008fea0003900000 */
[----:B------:R-:W3:Y:S02]  /*8250*/  @!P0 SYNCS.PHASECHK.TRANS64 P0, [R0+URZ+0x90], R2 ;  /* 0x00009002000085a7 */ /* 0x000ee400080010ff */
[----:B---3--:R-:W-:Y:S05]  /*8260*/  @!P0 BRA `(.L_x_68) ;  /* 0xfffffffc00f08947 */ /* 0x008fea000383ffff */
[----:B------:R-:W-:Y:S05]  /*8270*/  BRA `(.L_x_158) ;  /* 0xffffffbc00087947 */ /* 0x000fea000383ffff */
.L_x_71:
[----:B------:R-:W-:Y:S07]  /*8280*/  MOV R0, UR7 ;  /* 0x0000000700007c02 */ /* 0x000fee0008000f00 */
.L_x_159:
[----:B--2---:R2:W3:Y:S02]  /*8290*/  SYNCS.PHASECHK.TRANS64.TRYWAIT P0, [R0+URZ+0x88], R2 ;  /* 0x00008802000075a7 */ /* 0x0044e400080011ff */
[----:B---3--:R-:W-:Y:S05]  /*82a0*/  @!P0 NANOSLEEP.SYNCS 0x989680 ;  /* 0x009896800000895d */ /* 0x008fea0003900000 */
[----:B------:R-:W3:Y:S02]  /*82b0*/  @!P0 SYNCS.PHASECHK.TRANS64 P0, [R0+URZ+0x88], R2 ;  /* 0x00008802000085a7 */ /* 0x000ee400080010ff */
[----:B---3--:R-:W-:Y:S05]  /*82c0*/  @!P0 BRA `(.L_x_159) ;  /* 0xfffffffc00f08947 */ /* 0x008fea000383ffff */
[----:B------:R-:W-:Y:S05]  /*82d0*/  BRA `(.L_x_70) ;  /* 0xffffffbc00e87947 */ /* 0x000fea000383ffff */
.L_x_74:
[----:B------:R-:W-:Y:S07]  /*82e0*/  MOV R0, UR7 ;  /* 0x0000000700007c02 */ /* 0x000fee0008000f00 */
.L_x_160:
[----:B-1----:R1:W2:Y:S02]  /*82f0*/  SYNCS.PHASECHK.TRANS64.TRYWAIT P0, [R0+URZ+0x60], R14 ;  /* 0x0000600e000075a7 */ /* 0x0022a400080011ff */
[----:B--2---:R-:W-:Y:S05]  /*8300*/  @!P0 NANOSLEEP.SYNCS 0x989680 ;  /* 0x009896800000895d */ /* 0x004fea0003900000 */
[----:B------:R-:W2:Y:S02]  /*8310*/  @!P0 SYNCS.PHASECHK.TRANS64 P0, [R0+URZ+0x60], R14 ;  /* 0x0000600e000085a7 */ /* 0x000ea400080010ff */
[----:B--2---:R-:W-:Y:S05]  /*8320*/  @!P0 BRA `(.L_x_160) ;  /* 0xfffffffc00f08947 */ /* 0x004fea000383ffff */
[----:B------:R-:W-:Y:S05]  /*8330*/  BRA `(.L_x_161) ;  /* 0xffffffc000607947 */ /* 0x000fea000383ffff */
.L_x_75:
[----:B------:R-:W-:Y:S07]  /*8340*/  MOV R0, UR7 ;  /* 0x0000000700007c02 */ /* 0x000fee0008000f00 */
.L_x_162:
[----:B-1----:R1:W2:Y:S02]  /*8350*/  SYNCS.PHASECHK.TRANS64.TRYWAIT P0, [R0+URZ+0x68], R14 ;  /* 0x0000680e000075a7 */ /* 0x0022a400080011ff */
[----:B--2---:R-:W-:Y:S05]  /*8360*/  @!P0 NANOSLEEP.SYNCS 0x989680 ;  /* 0x009896800000895d */ /* 0x004fea0003900000 */
[----:B------:R-:W2:Y:S02]  /*8370*/  @!P0 SYNCS.PHASECHK.TRANS64 P0, [R0+URZ+0x68], R14 ;  /* 0x0000680e000085a7 */ /* 0x000ea400080010ff */
[----:B--2---:R-:W-:Y:S05]  /*8380*/  @!P0 BRA `(.L_x_162) ;  /* 0xfffffffc00f08947 */ /* 0x004fea000383ffff */
[----:B------:R-:W-:Y:S05]  /*8390*/  BRA `(.L_x_163) ;  /* 0xffffffc000987947 */ /* 0x000fea000383ffff */
.L_x_76:
[----:B------:R-:W-:Y:S07]  /*83a0*/  MOV R0, UR7 ;  /* 0x0000000700007c02 */ /* 0x000fee0008000f00 */
.L_x_164:
[----:B-1----:R1:W2:Y:S02]  /*83b0*/  SYNCS.PHASECHK.TRANS64.TRYWAIT P0, [R0+URZ+0x70], R14 ;  /* 0x0000700e000075a7 */ /* 0x0022a400080011ff */
[----:B--2---:R-:W-:Y:S05]  /*83c0*/  @!P0 NANOSLEEP.SYNCS 0x989680 ;  /* 0x009896800000895d */ /* 0x004fea0003900000 */
[----:B------:R-:W2:Y:S02]  /*83d0*/  @!P0 SYNCS.PHASECHK.TRANS64 P0, [R0+URZ+0x70], R14 ;  /* 0x0000700e000085a7 */ /* 0x000ea400080010ff */
[----:B--2---:R-:W-:Y:S05]  /*83e0*/  @!P0 BRA `(.L_x_164) ;  /* 0xfffffffc00f08947 */ /* 0x004fea000383ffff */
[----:B------:R-:W-:Y:S05]  /*83f0*/  BRA `(.L_x_165) ;  /* 0xffffffc000dc7947 */ /* 0x000fea000383ffff */
.L_x_77:
[----:B------:R-:W-:Y:S07]  /*8400*/  MOV R0, UR7 ;  /* 0x0000000700007c02 */ /* 0x000fee0008000f00 */
.L_x_166:
[----:B-1----:R1:W2:Y:S02]  /*8410*/  SYNCS.PHASECHK.TRANS64.TRYWAIT P0, [R0+URZ+0x78], R14 ;  /* 0x0000780e000075a7 */ /* 0x0022a400080011ff */
[----:B--2---:R-:W-:Y:S05]  /*8420*/  @!P0 NANOSLEEP.SYNCS 0x989680 ;  /* 0x009896800000895d */ /* 0x004fea0003900000 */
[----:B------:R-:W2:Y:S02]  /*8430*/  @!P0 SYNCS.PHASECHK.TRANS64 P0, [R0+URZ+0x78], R14 ;  /* 0x0000780e000085a7 */ /* 0x000ea400080010ff */
[----:B--2---:R-:W-:Y:S05]  /*8440*/  @!P0 BRA `(.L_x_166) ;  /* 0xfffffffc00f08947 */ /* 0x004fea000383ffff */
[----:B------:R-:W-:Y:S05]  /*8450*/  BRA `(.L_x_167) ;  /* 0xffffffc400607947 */ /* 0x000fea000383ffff */
.L_x_79:
[----:B------:R-:W-:-:S07]  /*8460*/  MOV R0, UR7 ;  /* 0x0000000700007c02 */ /* 0x000fce0008000f00 */
.L_x_168:
[----:B-1----:R1:W3:Y:S02]  /*8470*/  SYNCS.PHASECHK.TRANS64.TRYWAIT P0, [R0+URZ+0x60], R2 ;  /* 0x00006002000075a7 */ /* 0x0022e400080011ff */
[----:B---3--:R-:W-:Y:S05]  /*8480*/  @!P0 NANOSLEEP.SYNCS 0x989680 ;  /* 0x009896800000895d */ /* 0x008fea0003900000 */
[----:B------:R-:W3:Y:S02]  /*8490*/  @!P0 SYNCS.PHASECHK.TRANS64 P0, [R0+URZ+0x60], R2 ;  /* 0x00006002000085a7 */ /* 0x000ee400080010ff */
[----:B---3--:R-:W-:Y:S05]  /*84a0*/  @!P0 BRA `(.L_x_168) ;  /* 0xfffffffc00f08947 */ /* 0x008fea000383ffff */
[----:B------:R-:W-:Y:S05]  /*84b0*/  BRA `(.L_x_169) ;  /* 0xffffffc400d07947 */ /* 0x000fea000383ffff */
.L_x_80:
[----:B-1----:R-:W-:-:S07]  /*84c0*/  MOV R0, UR7 ;  /* 0x0000000700007c02 */ /* 0x002fce0008000f00 */
.L_x_170:
[----:B-1----:R1:W3:Y:S02]  /*84d0*/  SYNCS.PHASECHK.TRANS64.TRYWAIT P0, [R0+URZ+0x68], R2 ;  /* 0x00006802000075a7 */ /* 0x0022e400080011ff */
[----:B---3--:R-:W-:Y:S05]  /*84e0*/  @!P0 NANOSLEEP.SYNCS 0x989680 ;  /* 0x009896800000895d */ /* 0x008fea0003900000 */
[----:B------:R-:W3:Y:S02]  /*84f0*/  @!P0 SYNCS.PHASECHK.TRANS64 P0, [R0+URZ+0x68], R2 ;  /* 0x00006802000085a7 */ /* 0x000ee400080010ff */
[----:B---3--:R-:W-:Y:S05]  /*8500*/  @!P0 BRA `(.L_x_170) ;  /* 0xfffffffc00f08947 */ /* 0x008fea000383ffff */
[----:B------:R-:W-:Y:S05]  /*8510*/  BRA `(.L_x_171) ;  /* 0xffffffc400c07947 */ /* 0x000fea000383ffff */
.L_x_81:
[----:B-1----:R-:W-:-:S07]  /*8520*/  MOV R0, UR7 ;  /* 0x0000000700007c02 */ /* 0x002fce0008000f00 */
.L_x_172:
[----:B-1----:R1:W3:Y:S02]  /*8530*/  SYNCS.PHASECHK.TRANS64.TRYWAIT P0, [R0+URZ+0x70], R2 ;  /* 0x00007002000075a7 */ /* 0x0022e400080011ff */
[----:B---3--:R-:W-:Y:S05]  /*8540*/  @!P0 NANOSLEEP.SYNCS 0x989680 ;  /* 0x009896800000895d */ /* 0x008fea0003900000 */
[----:B------:R-:W3:Y:S02]  /*8550*/  @!P0 SYNCS.PHASECHK.TRANS64 P0, [R0+URZ+0x70], R2 ;  /* 0x00007002000085a7 */ /* 0x000ee400080010ff */
[----:B---3--:R-:W-:Y:S05]  /*8560*/  @!P0 BRA `(.L_x_172) ;  /* 0xfffffffc00f08947 */ /* 0x008fea000383ffff */
[----:B------:R-:W-:Y:S05]  /*8570*/  BRA `(.L_x_173) ;  /* 0xffffffc400b07947 */ /* 0x000fea000383ffff */
.L_x_83:
[----:B--2---:R2:W4:Y:S02]  /*8580*/  SYNCS.PHASECHK.TRANS64.TRYWAIT P0, [R0+URZ+0x90], R2 ;  /* 0x00009002000075a7 */ /* 0x00452400080011ff */
[----:B----4-:R-:W-:Y:S05]  /*8590*/  @!P0 NANOSLEEP.SYNCS 0x989680 ;  /* 0x009896800000895d */ /* 0x010fea0003900000 */
[----:B------:R-:W4:Y:S02]  /*85a0*/  @!P0 SYNCS.PHASECHK.TRANS64 P0, [R0+URZ+0x90], R2 ;  /* 0x00009002000085a7 */ /* 0x000f2400080010ff */
[----:B----4-:R-:W-:Y:S05]  /*85b0*/  @!P0 BRA `(.L_x_83) ;  /* 0xfffffffc00f08947 */ /* 0x010fea000383ffff */
[----:B------:R-:W-:Y:S05]  /*85c0*/  BRA `(.L_x_174) ;  /* 0xffffffc800787947 */ /* 0x000fea000383ffff */
.L_x_94:
[----:B-1----:R-:W-:Y:S04]  /*85d0*/  MOV R2, UR48 ;  /* 0x0000003000027c02 */ /* 0x002fe80008000f00 */
[----:B------:R1:W3:Y:S03]  /*85e0*/  SYNCS.PHASECHK.TRANS64.TRYWAIT P1, [R2+URZ+0x40], R3 ;  /* 0x00004003020075a7 */ /* 0x0002e600080211ff */
[----:B---3--:R-:W-:Y:S05]  /*85f0*/  @!P1 NANOSLEEP.SYNCS 0x989680 ;  /* 0x009896800000995d */ /* 0x008fea0003900000 */
[----:B------:R-:W3:Y:S02]  /*8600*/  @!P1 SYNCS.PHASECHK.TRANS64 P1, [R2+URZ+0x40], R3 ;  /* 0x00004003020095a7 */ /* 0x000ee400080210ff */
[----:B---3--:R-:W-:Y:S05]  /*8610*/  @!P1 BRA `(.L_x_94) ;  /* 0xfffffffc00ec9947 */ /* 0x008fea000383ffff */
[----:B------:R-:W-:Y:S05]  /*8620*/  BRA `(.L_x_93) ;  /* 0xffffffd400847947 */ /* 0x000fea000383ffff */
.L_x_96:
[----:B-1----:R1:W4:Y:S02]  /*8630*/  SYNCS.PHASECHK.TRANS64.TRYWAIT P0, [R84+URZ+0xb0], R0 ;  /* 0x0000b000540075a7 */ /* 0x00232400080011ff */
[----:B----4-:R-:W-:Y:S05]  /*8640*/  @!P0 NANOSLEEP.SYNCS 0x989680 ;  /* 0x009896800000895d */ /* 0x010fea0003900000 */
[----:B------:R-:W4:Y:S02]  /*8650*/  @!P0 SYNCS.PHASECHK.TRANS64 P0, [R84+URZ+0xb0], R0 ;  /* 0x0000b000540085a7 */ /* 0x000f2400080010ff */
[----:B----4-:R-:W-:Y:S05]  /*8660*/  @!P0 BRA `(.L_x_96) ;  /* 0xfffffffc00f08947 */ /* 0x010fea000383ffff */
[----:B------:R-:W-:Y:S05]  /*8670*/  BRA `(.L_x_95) ;  /* 0xffffffd400ac7947 */ /* 0x000fea000383ffff */
.L_x_105:
[----:B-1----:R1:W2:Y:S02]  /*8680*/  SYNCS.PHASECHK.TRANS64.TRYWAIT P0, [R2+URZ+0x40], R0 ;  /* 0x00004000020075a7 */ /* 0x0022a400080011ff */
[----:B--2---:R-:W-:Y:S05]  /*8690*/  @!P0 NANOSLEEP.SYNCS 0x989680 ;  /* 0x009896800000895d */ /* 0x004fea0003900000 */
[----:B------:R-:W2:Y:S02]  /*86a0*/  @!P0 SYNCS.PHASECHK.TRANS64 P0, [R2+URZ+0x40], R0 ;  /* 0x00004000020085a7 */ /* 0x000ea400080010ff */
[----:B--2---:R-:W-:Y:S05]  /*86b0*/  @!P0 BRA `(.L_x_105) ;  /* 0xfffffffc00f08947 */ /* 0x004fea000383ffff */
[----:B------:R-:W-:Y:S05]  /*86c0*/  BRA `(.L_x_104) ;  /* 0xffffffdc00487947 */ /* 0x000fea000383ffff */
.L_x_113:
[----:B-1----:R1:W2:Y:S02]  /*86d0*/  SYNCS.PHASECHK.TRANS64.TRYWAIT P0, [R0+URZ+0x40], R6 ;  /* 0x00004006000075a7 */ /* 0x0022a400080011ff */
[----:B--2---:R-:W-:Y:S05]  /*86e0*/  @!P0 NANOSLEEP.SYNCS 0x989680 ;  /* 0x009896800000895d */ /* 0x004fea0003900000 */
[----:B------:R-:W2:Y:S02]  /*86f0*/  @!P0 SYNCS.PHASECHK.TRANS64 P0, [R0+URZ+0x40], R6 ;  /* 0x00004006000085a7 */ /* 0x000ea400080010ff */
[----:B--2---:R-:W-:Y:S05]  /*8700*/  @!P0 BRA `(.L_x_113) ;  /* 0xfffffffc00f08947 */ /* 0x004fea000383ffff */
[----:B------:R-:W-:Y:S05]  /*8710*/  BRA `(.L_x_112) ;  /* 0xffffffe400087947 */ /* 0x000fea000383ffff */
.L_x_121:
[----:B-1----:R1:W2:Y:S02]  /*8720*/  SYNCS.PHASECHK.TRANS64.TRYWAIT P0, [R0+URZ+0x40], R5 ;  /* 0x00004005000075a7 */ /* 0x0022a400080011ff */
[----:B--2---:R-:W-:Y:S05]  /*8730*/  @!P0 NANOSLEEP.SYNCS 0x989680 ;  /* 0x009896800000895d */ /* 0x004fea0003900000 */
[----:B------:R-:W2:Y:S02]  /*8740*/  @!P0 SYNCS.PHASECHK.TRANS64 P0, [R0+URZ+0x40], R5 ;  /* 0x00004005000085a7 */ /* 0x000ea400080010ff */
[----:B--2---:R-:W-:Y:S05]  /*8750*/  @!P0 BRA `(.L_x_121) ;  /* 0xfffffffc00f08947 */ /* 0x004fea000383ffff */
[----:B------:R-:W-:Y:S05]  /*8760*/  BRA `(.L_x_120) ;  /* 0xffffffe800c87947 */ /* 0x000fea000383ffff */
        .weak           $__internal_0_$__cuda_sm10x_tcgen05_guardrail_trap_col_being_dealloced_not_returned_by_alloc
        .type           $__internal_0_$__cuda_sm10x_tcgen05_guardrail_trap_col_being_dealloced_not_returned_by_alloc,@function
        .size           $__internal_0_$__cuda_sm10x_tcgen05_guardrail_trap_col_being_dealloced_not_returned_by_alloc,($__internal_1_$__cuda_sm10x_tcgen05_guardrail_trap_phase_invalid_during_alloc - $__internal_0_$__cuda_sm10x_tcgen05_guardrail_trap_col_being_dealloced_not_returned_by_alloc)
$__internal_0_$__cuda_sm10x_tcgen05_guardrail_trap_col_being_dealloced_not_returned_by_alloc:
[----:B------:R-:W-:Y:S05]  /*8770*/  BPT.TRAP 0x1 ;  /* 0x000000040000795c */ /* 0x000fea0000300000 */
[----:B------:R-:W-:-:S04]  /*8780*/  HFMA2 R3, -RZ, RZ, 0, 0 ;  /* 0x00000000ff037431 */ /* 0x000fc800000001ff */
[----:B------:R-:W-:Y:S05]  /*8790*/  RET.REL.NODEC R2 `(_ZN7cutlass13device_kernelINS_4gemm6kernel13GemmUniversalIN4cute5tupleIJiiiiEEENS1_10collective13CollectiveMmaINS1_35MainloopSm100TmaUmmaWarpSpecializedILi4ELi2ELi4ENS5_IJNS4_1CILi1EEESB_SB_EEEEENS5_IJNSA_ILi128EEENSA_ILi64EEESF_EEEfNS5_IJlSB_lEEEfSH_NS4_8TiledMMAINS4_8MMA_AtomIJNS4_17SM100_MMA_TF32_SSINS_10tfloat32_tESL_fLi128ELi64ELNS4_4UMMA5MajorE0ELSN_0ELNSM_7ScaleInE0ELSO_0EEEEEENS4_6LayoutISC_NS5_IJNSA_ILi0EEESS_SS_EEEEENS5_IJNS4_10UnderscoreESV_SV_EEEEENS4_13SM90_TMA_LOADENS4_14ComposedLayoutINS4_7SwizzleILi3ELi4ELi3EEENS4_18smem_ptr_flag_bitsILi32EEENSR_INS5_IJNSA_ILi8EEENSA_ILi32EEEEEENS5_IJS15_SB_EEEEEEEvNS4_8identityESY_S19_vS1A_EENS_8epilogue10collective18CollectiveEpilogueINS1C_23Sm100TmaWarpSpecializedILi4ELi2ELi16ELb1ELb0EEEJSG_NS5_IJNSR_ISE_SB_EENSR_INSA_ILi16EEESB_EEEEEfSH_fSH_NS1C_6fusion15FusionCallbacksIS1G_NS1L_17LinearCombinationIffffLNS_15FloatRoundStyleE2EEESG_S1K_JEEENS4_5SM1004TMEM4LOAD26SM100_TMEM_LOAD_32dp32b16xESY_NSZ_INS10_ILi2ELi4ELi3EEES13_NSR_INS5_IJS14_S1I_EEENS5_IJS1I_SB_EEEEEEENS4_39AutoVectorizingCopyWithAssumedAlignmentILi128EEENS4_14SM90_TMA_STOREES1Z_S21_S21_EEEvvEEEEvNT_6ParamsE) ;  /* 0xffffff7802187950 */ /* 0x000fea0003c3ffff */
        .weak           $__internal_1_$__cuda_sm10x_tcgen05_guardrail_trap_phase_invalid_during_alloc
        .type           $__internal_1_$__cuda_sm10x_tcgen05_guardrail_trap_phase_invalid_during_alloc,@function
        .size           $__internal_1_$__cuda_sm10x_tcgen05_guardrail_trap_phase_invalid_during_alloc,($__internal_2_$__cuda_sm10x_tcgen05_guardrail_trap_unallocated_columns_being_dealloced - $__internal_1_$__cuda_sm10x_tcgen05_guardrail_trap_phase_invalid_during_alloc)
$__internal_1_$__cuda_sm10x_tcgen05_guardrail_trap_phase_invalid_during_alloc:
[----:B------:R-:W-:Y:S05]  /*87a0*/  BPT.TRAP 0x1 ;  /* 0x000000040000795c */ /* 0x000fea0000300000 */
[----:B------:R-:W-:-:S04]  /*87b0*/  MOV R3, 0x0 ;  /* 0x0000000000037802 */ /* 0x000fc80000000f00 */
[----:B------:R-:W-:Y:S05]  /*87c0*/  RET.REL.NODEC R2 `(_ZN7cutlass13device_kernelINS_4gemm6kernel13GemmUniversalIN4cute5tupleIJiiiiEEENS1_10collective13CollectiveMmaINS1_35MainloopSm100TmaUmmaWarpSpecializedILi4ELi2ELi4ENS5_IJNS4_1CILi1EEESB_SB_EEEEENS5_IJNSA_ILi128EEENSA_ILi64EEESF_EEEfNS5_IJlSB_lEEEfSH_NS4_8TiledMMAINS4_8MMA_AtomIJNS4_17SM100_MMA_TF32_SSINS_10tfloat32_tESL_fLi128ELi64ELNS4_4UMMA5MajorE0ELSN_0ELNSM_7ScaleInE0ELSO_0EEEEEENS4_6LayoutISC_NS5_IJNSA_ILi0EEESS_SS_EEEEENS5_IJNS4_10UnderscoreESV_SV_EEEEENS4_13SM90_TMA_LOADENS4_14ComposedLayoutINS4_7SwizzleILi3ELi4ELi3EEENS4_18smem_ptr_flag_bitsILi32EEENSR_INS5_IJNSA_ILi8EEENSA_ILi32EEEEEENS5_IJS15_SB_EEEEEEEvNS4_8identityESY_S19_vS1A_EENS_8epilogue10collective18CollectiveEpilogueINS1C_23Sm100TmaWarpSpecializedILi4ELi2ELi16ELb1ELb0EEEJSG_NS5_IJNSR_ISE_SB_EENSR_INSA_ILi16EEESB_EEEEEfSH_fSH_NS1C_6fusion15FusionCallbacksIS1G_NS1L_17LinearCombinationIffffLNS_15FloatRoundStyleE2EEESG_S1K_JEEENS4_5SM1004TMEM4LOAD26SM100_TMEM_LOAD_32dp32b16xESY_NSZ_INS10_ILi2ELi4ELi3EEES13_NSR_INS5_IJS14_S1I_EEENS5_IJS1I_SB_EEEEEEENS4_39AutoVectorizingCopyWithAssumedAlignmentILi128EEENS4_14SM90_TMA_STOREES1Z_S21_S21_EEEvvEEEEvNT_6ParamsE) ;  /* 0xffffff78020c7950 */ /* 0x000fea0003c3ffff */
        .weak           $__internal_2_$__cuda_sm10x_tcgen05_guardrail_trap_unallocated_columns_being_dealloced
        .type           $__internal_2_$__cuda_sm10x_tcgen05_guardrail_trap_unallocated_columns_being_dealloced,@function
        .size           $__internal_2_$__cuda_sm10x_tcgen05_guardrail_trap_unallocated_columns_being_dealloced,(.L_x_176 - $__internal_2_$__cuda_sm10x_tcgen05_guardrail_trap_unallocated_columns_being_dealloced)
$__internal_2_$__cuda_sm10x_tcgen05_guardrail_trap_unallocated_columns_being_dealloced:
[----:B------:R-:W-:Y:S05]  /*87d0*/  BPT.TRAP 0x1 ;  /* 0x000000040000795c */ /* 0x000fea0000300000 */
[----:B------:R-:W-:-:S04]  /*87e0*/  HFMA2 R3, -RZ, RZ, 0, 0 ;  /* 0x00000000ff037431 */ /* 0x000fc800000001ff */
[----:B------:R-:W-:Y:S05]  /*87f0*/  RET.REL.NODEC R2 `(_ZN7cutlass13device_kernelINS_4gemm6kernel13GemmUniversalIN4cute5tupleIJiiiiEEENS1_10collective13CollectiveMmaINS1_35MainloopSm100TmaUmmaWarpSpecializedILi4ELi2ELi4ENS5_IJNS4_1CILi1EEESB_SB_EEEEENS5_IJNSA_ILi128EEENSA_ILi64EEESF_EEEfNS5_IJlSB_lEEEfSH_NS4_8TiledMMAINS4_8MMA_AtomIJNS4_17SM100_MMA_TF32_SSINS_10tfloat32_tESL_fLi128ELi64ELNS4_4UMMA5MajorE0ELSN_0ELNSM_7ScaleInE0ELSO_0EEEEEENS4_6LayoutISC_NS5_IJNSA_ILi0EEESS_SS_EEEEENS5_IJNS4_10UnderscoreESV_SV_EEEEENS4_13SM90_TMA_LOADENS4_14ComposedLayoutINS4_7SwizzleILi3ELi4ELi3EEENS4_18smem_ptr_flag_bitsILi32EEENSR_INS5_IJNSA_ILi8EEENSA_ILi32EEEEEENS5_IJS15_SB_EEEEEEEvNS4_8identityESY_S19_vS1A_EENS_8epilogue10collective18CollectiveEpilogueINS1C_23Sm100TmaWarpSpecializedILi4ELi2ELi16ELb1ELb0EEEJSG_NS5_IJNSR_ISE_SB_EENSR_INSA_ILi16EEESB_EEEEEfSH_fSH_NS1C_6fusion15FusionCallbacksIS1G_NS1L_17LinearCombinationIffffLNS_15FloatRoundStyleE2EEESG_S1K_JEEENS4_5SM1004TMEM4LOAD26SM100_TMEM_LOAD_32dp32b16xESY_NSZ_INS10_ILi2ELi4ELi3EEES13_NSR_INS5_IJS14_S1I_EEENS5_IJS1I_SB_EEEEEEENS4_39AutoVectorizingCopyWithAssumedAlignmentILi128EEENS4_14SM90_TMA_STOREES1Z_S21_S21_EEEvvEEEEvNT_6ParamsE) ;  /* 0xffffff7802007950 */ /* 0x000fea0003c3ffff */
.L_x_175:
[----:B------:R-:W-:-:S00]  /*8800*/  BRA `(.L_x_175) ;  /* 0xfffffffc00fc7947 */ /* 0x000fc0000383ffff */
[----:B------:R-:W-:-:S00]  /*8810*/  NOP ;  /* 0x0000000000007918 */ /* 0x000fc00000000000 */
        /* <DEDUP_REMOVED lines=14> */
.L_x_176:


//--------------------- .nv.global.init           --------------------------
	.section	.nv.global.init,"aw",@progbits
.nv.global.init:
	.type		$str$27,@object
	.size		$str$27,($str$28 - $str$27)
$str$27:
        /*0000*/ 	.byte	0x28, 0x61, 0x64, 0x64, 0x72, 0x65, 0x73, 0x73, 0x20, 0x26, 0x20, 0x6d, 0x61, 0x73, 0x6b, 0x29
        /*0010*/ 	.byte	0x20, 0x3d, 0x3d, 0x20, 0x30, 0x00
	.type		$str$28,@object
	.size		$str$28,($str$26 - $str$28)
$str$28:
        /*0016*/ 	.byte	0x2f, 0x74, 0x6d, 0x70, 0x2f, 0x63, 0x75, 0x74, 0x6c, 0x61, 0x73, 0x73, 0x5f, 0x73, 0x77, 0x65
        /*0026*/ 	.byte	0x65, 0x70, 0x5f, 0x73, 0x72, 0x63, 0x2f, 0x69, 0x6e, 0x63, 0x6c, 0x75, 0x64, 0x65, 0x2f, 0x63
        /*0036*/ 	.byte	0x75, 0x74, 0x65, 0x2f, 0x70, 0x6f, 0x69, 0x6e, 0x74, 0x65, 0x72, 0x5f, 0x66, 0x6c, 0x61, 0x67
        /*0046*/ 	.byte	0x67, 0x65, 0x64, 0x2e, 0x68, 0x70, 0x70, 0x00
	.type		$str$26,@object
	.size		$str$26,($str$25 - $str$26)
$str$26:
        /*004e*/ 	.byte	0x2f, 0x74, 0x6d, 0x70, 0x2f, 0x63, 0x75, 0x74, 0x6c, 0x61, 0x73, 0x73, 0x5f, 0x73, 0x77, 0x65
        /*005e*/ 	.byte	0x65, 0x70, 0x5f, 0x73, 0x72, 0x63, 0x2f, 0x69, 0x6e, 0x63, 0x6c, 0x75, 0x64, 0x65, 0x2f, 0x63
        /*006e*/ 	.byte	0x75, 0x74, 0x65, 0x2f, 0x61, 0x74, 0x6f, 0x6d, 0x2f, 0x63, 0x6f, 0x70, 0x79, 0x5f, 0x74, 0x72
        /*007e*/ 	.byte	0x61, 0x69, 0x74, 0x73, 0x5f, 0x73, 0x6d, 0x31, 0x30, 0x30, 0x2e, 0x68, 0x70, 0x70, 0x00
	.type		$str$25,@object
	.size		$str$25,(__unnamed_1 - $str$25)
$str$25:
        /*008d*/ 	.byte	0x28, 0x28, 0x75, 0x69, 0x6e, 0x74, 0x33, 0x32, 0x5f, 0x74, 0x28, 0x74, 0x68, 0x72, 0x65, 0x61
        /*009d*/ 	.byte	0x64, 0x49, 0x64, 0x78, 0x2e, 0x78, 0x29, 0x20, 0x2f, 0x20, 0x33, 0x32, 0x29, 0x20, 0x25, 0x20
        /*00ad*/ 	.byte	0x34, 0x29, 0x20, 0x3d, 0x3d, 0x20, 0x28, 0x28, 0x28, 0x74, 0x6d, 0x65, 0x6d, 0x5f, 0x61, 0x64
        /*00bd*/ 	.byte	0x64, 0x72, 0x20, 0x3e, 0x3e, 0x20, 0x31, 0x36, 0x29, 0x20, 0x2f, 0x20, 0x33, 0x32, 0x29, 0x20
        /*00cd*/ 	.byte	0x25, 0x20, 0x34, 0x29, 0x00
	.type		__unnamed_1,@object
	.size		__unnamed_1,(__unnamed_2 - __unnamed_1)
__unnamed_1:
        /*00d2*/ 	.byte	0x61, 0x75, 0x74, 0x6f, 0x20, 0x63, 0x75, 0x74, 0x65, 0x3a, 0x3a, 0x61, 0x73, 0x5f, 0x70, 0x6f
        /* <DEDUP_REMOVED lines=23> */
        /*0252*/ 	.byte	0x43, 0x3c, 0x32, 0x30, 0x34, 0x38, 0x3e, 0x3e, 0x3e, 0x3e, 0x5d, 0x00
	.type		__unnamed_2,@object
	.size		__unnamed_2,(.L_2 - __unnamed_2)
__unnamed_2:
        /* <DEDUP_REMOVED lines=42> */
        /*04fe*/ 	.byte	0x3e, 0x5d, 0x00
.L_2:


//--------------------- .nv.shared._ZN7cutlass13device_kernelINS_4gemm6kernel13GemmUniversalIN4cute5tupleIJiiiiEEENS1_10collective13CollectiveMmaINS1_35MainloopSm100TmaUmmaWarpSpecializedILi4ELi2ELi4ENS5_IJNS4_1CILi1EEESB_SB_EEEEENS5_IJNSA_ILi128EEENSA_ILi64EEESF_EEEfNS5_IJlSB_lEEEfSH_NS4_8TiledMMAINS4_8MMA_AtomIJNS4_17SM100_MMA_TF32_SSINS_10tfloat32_tESL_fLi128ELi64ELNS4_4UMMA5MajorE0ELSN_0ELNSM_7ScaleInE0ELSO_0EEEEEENS4_6LayoutISC_NS5_IJNSA_ILi0EEESS_SS_EEEEENS5_IJNS4_10UnderscoreESV_SV_EEEEENS4_13SM90_TMA_LOADENS4_14ComposedLayoutINS4_7SwizzleILi3ELi4ELi3EEENS4_18smem_ptr_flag_bitsILi32EEENSR_INS5_IJNSA_ILi8EEENSA_ILi32EEEEEENS5_IJS15_SB_EEEEEEEvNS4_8identityESY_S19_vS1A_EENS_8epilogue10collective18CollectiveEpilogueINS1C_23Sm100TmaWarpSpecializedILi4ELi2ELi16ELb1ELb0EEEJSG_NS5_IJNSR_ISE_SB_EENSR_INSA_ILi16EEESB_EEEEEfSH_fSH_NS1C_6fusion15FusionCallbacksIS1G_NS1L_17LinearCombinationIffffLNS_15FloatRoundStyleE2EEESG_S1K_JEEENS4_5SM1004TMEM4LOAD26SM100_TMEM_LOAD_32dp32b16xESY_NSZ_INS10_ILi2ELi4ELi3EEES13_NSR_INS5_IJS14_S1I_EEENS5_IJS1I_SB_EEEEEEENS4_39AutoVectorizingCopyWithAssumedAlignmentILi128EEENS4_14SM90_TMA_STOREES1Z_S21_S21_EEEvvEEEEvNT_6ParamsE --------------------------
	.section	.nv.shared._ZN7cutlass13device_kernelINS_4gemm6kernel13GemmUniversalIN4cute5tupleIJiiiiEEENS1_10collective13CollectiveMmaINS1_35MainloopSm100TmaUmmaWarpSpecializedILi4ELi2ELi4ENS5_IJNS4_1CILi1EEESB_SB_EEEEENS5_IJNSA_ILi128EEENSA_ILi64EEESF_EEEfNS5_IJlSB_lEEEfSH_NS4_8TiledMMAINS4_8MMA_AtomIJNS4_17SM100_MMA_TF32_SSINS_10tfloat32_tESL_fLi128ELi64ELNS4_4UMMA5MajorE0ELSN_0ELNSM_7ScaleInE0ELSO_0EEEEEENS4_6LayoutISC_NS5_IJNSA_ILi0EEESS_SS_EEEEENS5_IJNS4_10UnderscoreESV_SV_EEEEENS4_13SM90_TMA_LOADENS4_14ComposedLayoutINS4_7SwizzleILi3ELi4ELi3EEENS4_18smem_ptr_flag_bitsILi32EEENSR_INS5_IJNSA_ILi8EEENSA_ILi32EEEEEENS5_IJS15_SB_EEEEEEEvNS4_8identityESY_S19_vS1A_EENS_8epilogue10collective18CollectiveEpilogueINS1C_23Sm100TmaWarpSpecializedILi4ELi2ELi16ELb1ELb0EEEJSG_NS5_IJNSR_ISE_SB_EENSR_INSA_ILi16EEESB_EEEEEfSH_fSH_NS1C_6fusion15FusionCallbacksIS1G_NS1L_17LinearCombinationIffffLNS_15FloatRoundStyleE2EEESG_S1K_JEEENS4_5SM1004TMEM4LOAD26SM100_TMEM_LOAD_32dp32b16xESY_NSZ_INS10_ILi2ELi4ELi3EEES13_NSR_INS5_IJS14_S1I_EEENS5_IJS1I_SB_EEEEEEENS4_39AutoVectorizingCopyWithAssumedAlignmentILi128EEENS4_14SM90_TMA_STOREES1Z_S21_S21_EEEvvEEEEvNT_6ParamsE,"aw",@nobits
	.sectionflags	@""
	.align	16
	.zero		1024


//--------------------- .nv.shared.reserved.0     --------------------------
	.section	.nv.shared.reserved.0,"aw",@nobits
	.weak		__nv_reservedSMEM_offset_0_alias
	.size		__nv_reservedSMEM_offset_0_alias, 0, 64
	.other		__nv_reservedSMEM_offset_0_alias,@"STO_CUDA_RESERVED_SHARED STV_DEFAULT"
__nv_reservedSMEM_offset_0_alias:
	.zero		0
.nv.shared.reserved.0:
	.zero		64
	.weak		__nv_reservedSMEM_tcgen05_partition
	.type		__nv_reservedSMEM_tcgen05_partition,@object
	.size		__nv_reservedSMEM_tcgen05_partition,(.L_0 - __nv_reservedSMEM_tcgen05_partition)
__nv_reservedSMEM_tcgen05_partition:
	.zero		32
.L_0:


//--------------------- .nv.global                --------------------------
	.section	.nv.global,"aw",@nobits
.nv.global:
	.type		_ZN40_INTERNAL_530ee8b0_4_k_cu_f61846c2_257484cute1_E,@object
	.size		_ZN40_INTERNAL_530ee8b0_4_k_cu_f61846c2_257484cute1_E,(_ZN40_INTERNAL_530ee8b0_4_k_cu_f61846c2_257484cuda3std3__45__cpo6cbeginE - _ZN40_INTERNAL_530ee8b0_4_k_cu_f61846c2_257484cute1_E)
_ZN40_INTERNAL_530ee8b0_4_k_cu_f61846c2_257484cute1_E:
	.zero		1
	.type		_ZN40_INTERNAL_530ee8b0_4_k_cu_f61846c2_257484cuda3std3__45__cpo6cbeginE,@object
	.size		_ZN40_INTERNAL_530ee8b0_4_k_cu_f61846c2_257484cuda3std3__45__cpo6cbeginE,(_ZN40_INTERNAL_530ee8b0_4_k_cu_f61846c2_257484cuda3std3__48in_placeE - _ZN40_INTERNAL_530ee8b0_4_k_cu_f61846c2_257484cuda3std3__45__cpo6cbeginE)
_ZN40_INTERNAL_530ee8b0_4_k_cu_f61846c2_257484cuda3std3__45__cpo6cbeginE:
	.zero		1
	.type		_ZN40_INTERNAL_530ee8b0_4_k_cu_f61846c2_257484cuda3std3__48in_placeE,@object
	.size		_ZN40_INTERNAL_530ee8b0_4_k_cu_f61846c2_257484cuda3std3__48in_placeE,(_ZN40_INTERNAL_530ee8b0_4_k_cu_f61846c2_257484cuda3std6ranges3__45__cpo9iter_moveE - _ZN40_INTERNAL_530ee8b0_4_k_cu_f61846c2_257484cuda3std3__48in_placeE)
_ZN40_INTERNAL_530ee8b0_4_k_cu_f61846c2_257484cuda3std3__48in_placeE:
	.zero		1
	.type		_ZN40_INTERNAL_530ee8b0_4_k_cu_f61846c2_257484cuda3std6ranges3__45__cpo9iter_moveE,@object
	.size		_ZN40_INTERNAL_530ee8b0_4_k_cu_f61846c2_257484cuda3std6ranges3__45__cpo9iter_moveE,(_ZN40_INTERNAL_530ee8b0_4_k_cu_f61846c2_257484cuda3std3__45__cpo5beginE - _ZN40_INTERNAL_530ee8b0_4_k_cu_f61846c2_257484cuda3std6ranges3__45__cpo9iter_moveE)
_ZN40_INTERNAL_530ee8b0_4_k_cu_f61846c2_257484cuda3std6ranges3__45__cpo9iter_moveE:
	.zero		1
	.type		_ZN40_INTERNAL_530ee8b0_4_k_cu_f61846c2_257484cuda3std3__45__cpo5beginE,@object
	.size		_ZN40_INTERNAL_530ee8b0_4_k_cu_f61846c2_257484cuda3std3__45__cpo5beginE,(_ZN40_INTERNAL_530ee8b0_4_k_cu_f61846c2_257484cuda3std3__442_GLOBAL__N__530ee8b0_4_k_cu_f61846c2_257486ignoreE - _ZN40_INTERNAL_530ee8b0_4_k_cu_f61846c2_257484cuda3std3__45__cpo5beginE)
_ZN40_INTERNAL_530ee8b0_4_k_cu_f61846c2_257484cuda3std3__45__cpo5beginE:
	.zero		1
	.type		_ZN40_INTERNAL_530ee8b0_4_k_cu_f61846c2_257484cuda3std3__442_GLOBAL__N__530ee8b0_4_k_cu_f61846c2_257486ignoreE,@object
	.size		_ZN40_INTERNAL_530ee8b0_4_k_cu_f61846c2_257484cuda3std3__442_GLOBAL__N__530ee8b0_4_k_cu_f61846c2_257486ignoreE,(_ZN40_INTERNAL_530ee8b0_4_k_cu_f61846c2_257484cute7productE - _ZN40_INTERNAL_530ee8b0_4_k_cu_f61846c2_257484cuda3std3__442_GLOBAL__N__530ee8b0_4_k_cu_f61846c2_257486ignoreE)
_ZN40_INTERNAL_530ee8b0_4_k_cu_f61846c2_257484cuda3std3__442_GLOBAL__N__530ee8b0_4_k_cu_f61846c2_257486ignoreE:
	.zero		1
	.type		_ZN40_INTERNAL_530ee8b0_4_k_cu_f61846c2_257484cute7productE,@object
	.size		_ZN40_INTERNAL_530ee8b0_4_k_cu_f61846c2_257484cute7productE,(_ZN40_INTERNAL_530ee8b0_4_k_cu_f61846c2_257484cuda3std3__45__cpo3endE - _ZN40_INTERNAL_530ee8b0_4_k_cu_f61846c2_257484cute7productE)
_ZN40_INTERNAL_530ee8b0_4_k_cu_f61846c2_257484cute7productE:
	.zero		1
	.type		_ZN40_INTERNAL_530ee8b0_4_k_cu_f61846c2_257484cuda3std3__45__cpo3endE,@object
	.size		_ZN40_INTERNAL_530ee8b0_4_k_cu_f61846c2_257484cuda3std3__45__cpo3endE,(_ZN40_INTERNAL_530ee8b0_4_k_cu_f61846c2_257484cuda3std3__419piecewise_constructE - _ZN40_INTERNAL_530ee8b0_4_k_cu_f61846c2_257484cuda3std3__45__cpo3endE)
_ZN40_INTERNAL_530ee8b0_4_k_cu_f61846c2_257484cuda3std3__45__cpo3endE:
	.zero		1
	.type		_ZN40_INTERNAL_530ee8b0_4_k_cu_f61846c2_257484cuda3std3__419piecewise_constructE,@object
	.size		_ZN40_INTERNAL_530ee8b0_4_k_cu_f61846c2_257484cuda3std3__419piecewise_constructE,(_ZN40_INTERNAL_530ee8b0_4_k_cu_f61846c2_257484cuda3std3__45__cpo4cendE - _ZN40_INTERNAL_530ee8b0_4_k_cu_f61846c2_257484cuda3std3__419piecewise_constructE)
_ZN40_INTERNAL_530ee8b0_4_k_cu_f61846c2_257484cuda3std3__419piecewise_constructE:
	.zero		1
	.type		_ZN40_INTERNAL_530ee8b0_4_k_cu_f61846c2_257484cuda3std3__45__cpo4cendE,@object
	.size		_ZN40_INTERNAL_530ee8b0_4_k_cu_f61846c2_257484cuda3std3__45__cpo4cendE,(_ZN40_INTERNAL_530ee8b0_4_k_cu_f61846c2_257484cuda3std6ranges3__45__cpo4swapE - _ZN40_INTERNAL_530ee8b0_4_k_cu_f61846c2_257484cuda3std3__45__cpo4cendE)
_ZN40_INTERNAL_530ee8b0_4_k_cu_f61846c2_257484cuda3std3__45__cpo4cendE:
	.zero		1
	.type		_ZN40_INTERNAL_530ee8b0_4_k_cu_f61846c2_257484cuda3std6ranges3__45__cpo4swapE,@object
	.size		_ZN40_INTERNAL_530ee8b0_4_k_cu_f61846c2_257484cuda3std6ranges3__45__cpo4swapE,(.L_10 - _ZN40_INTERNAL_530ee8b0_4_k_cu_f61846c2_257484cuda3std6ranges3__45__cpo4swapE)
_ZN40_INTERNAL_530ee8b0_4_k_cu_f61846c2_257484cuda3std6ranges3__45__cpo4swapE:
	.zero		1
.L_10:


//--------------------- .nv.constant0._ZN7cutlass13device_kernelINS_4gemm6kernel13GemmUniversalIN4cute5tupleIJiiiiEEENS1_10collective13CollectiveMmaINS1_35MainloopSm100TmaUmmaWarpSpecializedILi4ELi2ELi4ENS5_IJNS4_1CILi1EEESB_SB_EEEEENS5_IJNSA_ILi128EEENSA_ILi64EEESF_EEEfNS5_IJlSB_lEEEfSH_NS4_8TiledMMAINS4_8MMA_AtomIJNS4_17SM100_MMA_TF32_SSINS_10tfloat32_tESL_fLi128ELi64ELNS4_4UMMA5MajorE0ELSN_0ELNSM_7ScaleInE0ELSO_0EEEEEENS4_6LayoutISC_NS5_IJNSA_ILi0EEESS_SS_EEEEENS5_IJNS4_10UnderscoreESV_SV_EEEEENS4_13SM90_TMA_LOADENS4_14ComposedLayoutINS4_7SwizzleILi3ELi4ELi3EEENS4_18smem_ptr_flag_bitsILi32EEENSR_INS5_IJNSA_ILi8EEENSA_ILi32EEEEEENS5_IJS15_SB_EEEEEEEvNS4_8identityESY_S19_vS1A_EENS_8epilogue10collective18CollectiveEpilogueINS1C_23Sm100TmaWarpSpecializedILi4ELi2ELi16ELb1ELb0EEEJSG_NS5_IJNSR_ISE_SB_EENSR_INSA_ILi16EEESB_EEEEEfSH_fSH_NS1C_6fusion15FusionCallbacksIS1G_NS1L_17LinearCombinationIffffLNS_15FloatRoundStyleE2EEESG_S1K_JEEENS4_5SM1004TMEM4LOAD26SM100_TMEM_LOAD_32dp32b16xESY_NSZ_INS10_ILi2ELi4ELi3EEES13_NSR_INS5_IJS14_S1I_EEENS5_IJS1I_SB_EEEEEEENS4_39AutoVectorizingCopyWithAssumedAlignmentILi128EEENS4_14SM90_TMA_STOREES1Z_S21_S21_EEEvvEEEEvNT_6ParamsE --------------------------
	.section	.nv.constant0._ZN7cutlass13device_kernelINS_4gemm6kernel13GemmUniversalIN4cute5tupleIJiiiiEEENS1_10collective13CollectiveMmaINS1_35MainloopSm100TmaUmmaWarpSpecializedILi4ELi2ELi4ENS5_IJNS4_1CILi1EEESB_SB_EEEEENS5_IJNSA_ILi128EEENSA_ILi64EEESF_EEEfNS5_IJlSB_lEEEfSH_NS4_8TiledMMAINS4_8MMA_AtomIJNS4_17SM100_MMA_TF32_SSINS_10tfloat32_tESL_fLi128ELi64ELNS4_4UMMA5MajorE0ELSN_0ELNSM_7ScaleInE0ELSO_0EEEEEENS4_6LayoutISC_NS5_IJNSA_ILi0EEESS_SS_EEEEENS5_IJNS4_10UnderscoreESV_SV_EEEEENS4_13SM90_TMA_LOADENS4_14ComposedLayoutINS4_7SwizzleILi3ELi4ELi3EEENS4_18smem_ptr_flag_bitsILi32EEENSR_INS5_IJNSA_ILi8EEENSA_ILi32EEEEEENS5_IJS15_SB_EEEEEEEvNS4_8identityESY_S19_vS1A_EENS_8epilogue10collective18CollectiveEpilogueINS1C_23Sm100TmaWarpSpecializedILi4ELi2ELi16ELb1ELb0EEEJSG_NS5_IJNSR_ISE_SB_EENSR_INSA_ILi16EEESB_EEEEEfSH_fSH_NS1C_6fusion15FusionCallbacksIS1G_NS1L_17LinearCombinationIffffLNS_15FloatRoundStyleE2EEESG_S1K_JEEENS4_5SM1004TMEM4LOAD26SM100_TMEM_LOAD_32dp32b16xESY_NSZ_INS10_ILi2ELi4ELi3EEES13_NSR_INS5_IJS14_S1I_EEENS5_IJS1I_SB_EEEEEEENS4_39AutoVectorizingCopyWithAssumedAlignmentILi128EEENS4_14SM90_TMA_STOREES1Z_S21_S21_EEEvvEEEEvNT_6ParamsE,"a",@progbits
	.sectionflags	@""
	.align	4
.nv.constant0._ZN7cutlass13device_kernelINS_4gemm6kernel13GemmUniversalIN4cute5tupleIJiiiiEEENS1_10collective13CollectiveMmaINS1_35MainloopSm100TmaUmmaWarpSpecializedILi4ELi2ELi4ENS5_IJNS4_1CILi1EEESB_SB_EEEEENS5_IJNSA_ILi128EEENSA_ILi64EEESF_EEEfNS5_IJlSB_lEEEfSH_NS4_8TiledMMAINS4_8MMA_AtomIJNS4_17SM100_MMA_TF32_SSINS_10tfloat32_tESL_fLi128ELi64ELNS4_4UMMA5MajorE0ELSN_0ELNSM_7ScaleInE0ELSO_0EEEEEENS4_6LayoutISC_NS5_IJNSA_ILi0EEESS_SS_EEEEENS5_IJNS4_10UnderscoreESV_SV_EEEEENS4_13SM90_TMA_LOADENS4_14ComposedLayoutINS4_7SwizzleILi3ELi4ELi3EEENS4_18smem_ptr_flag_bitsILi32EEENSR_INS5_IJNSA_ILi8EEENSA_ILi32EEEEEENS5_IJS15_SB_EEEEEEEvNS4_8identityESY_S19_vS1A_EENS_8epilogue10collective18CollectiveEpilogueINS1C_23Sm100TmaWarpSpecializedILi4ELi2ELi16ELb1ELb0EEEJSG_NS5_IJNSR_ISE_SB_EENSR_INSA_ILi16EEESB_EEEEEfSH_fSH_NS1C_6fusion15FusionCallbacksIS1G_NS1L_17LinearCombinationIffffLNS_15FloatRoundStyleE2EEESG_S1K_JEEENS4_5SM1004TMEM4LOAD26SM100_TMEM_LOAD_32dp32b16xESY_NSZ_INS10_ILi2ELi4ELi3EEES13_NSR_INS5_IJS14_S1I_EEENS5_IJS1I_SB_EEEEEEENS4_39AutoVectorizingCopyWithAssumedAlignmentILi128EEENS4_14SM90_TMA_STOREES1Z_S21_S21_EEEvvEEEEvNT_6ParamsE:
	.zero		2944


//--------------------- SYMBOLS --------------------------

	.type		.nv.reservedSmem.offset0,@object
	.size		.nv.reservedSmem.offset0,0x4
	.type		.nv.reservedSmem.cap,@object
	.size		.nv.reservedSmem.cap,0x4
	.type		__assertfail,@function
